//
// Generated by NVIDIA NVVM Compiler
//
// Compiler Build ID: CL-36424714
// Cuda compilation tools, release 13.0, V13.0.88
// Based on NVVM 20.0.0
//

.version 9.0
.target sm_100
.address_size 64

	// .globl	_Z6sgemm8iiifPfiS_ifS_i
// _ZZ6sgemm8iiifPfiS_ifS_iE8a_shared has been demoted
// _ZZ6sgemm8iiifPfiS_ifS_iE8b_shared has been demoted

.visible .entry _Z6sgemm8iiifPfiS_ifS_i(
	.param .u32 _Z6sgemm8iiifPfiS_ifS_i_param_0,
	.param .u32 _Z6sgemm8iiifPfiS_ifS_i_param_1,
	.param .u32 _Z6sgemm8iiifPfiS_ifS_i_param_2,
	.param .f32 _Z6sgemm8iiifPfiS_ifS_i_param_3,
	.param .u64 .ptr .align 1 _Z6sgemm8iiifPfiS_ifS_i_param_4,
	.param .u32 _Z6sgemm8iiifPfiS_ifS_i_param_5,
	.param .u64 .ptr .align 1 _Z6sgemm8iiifPfiS_ifS_i_param_6,
	.param .u32 _Z6sgemm8iiifPfiS_ifS_i_param_7,
	.param .f32 _Z6sgemm8iiifPfiS_ifS_i_param_8,
	.param .u64 .ptr .align 1 _Z6sgemm8iiifPfiS_ifS_i_param_9,
	.param .u32 _Z6sgemm8iiifPfiS_ifS_i_param_10
)
{
	.reg .pred 	%p<3>;
	.reg .b32 	%r<107>;
	.reg .b32 	%f<963>;
	.reg .b64 	%rd<47>;
	// demoted variable
	.shared .align 4 .b8 _ZZ6sgemm8iiifPfiS_ifS_iE8a_shared[4096];
	// demoted variable
	.shared .align 4 .b8 _ZZ6sgemm8iiifPfiS_ifS_iE8b_shared[4096];
	ld.param.u32 	%r9, [_Z6sgemm8iiifPfiS_ifS_i_param_2];
	ld.param.u64 	%rd10, [_Z6sgemm8iiifPfiS_ifS_i_param_4];
	ld.param.u32 	%r12, [_Z6sgemm8iiifPfiS_ifS_i_param_5];
	ld.param.u64 	%rd11, [_Z6sgemm8iiifPfiS_ifS_i_param_6];
	ld.param.u32 	%r10, [_Z6sgemm8iiifPfiS_ifS_i_param_7];
	cvta.to.global.u64 	%rd1, %rd11;
	cvta.to.global.u64 	%rd2, %rd10;
	mov.u32 	%r13, %tid.x;
	and.b32  	%r14, %r13, 14;
	mov.u32 	%r15, %ctaid.x;
	mov.u32 	%r1, %ctaid.y;
	shl.b32 	%r16, %r13, 2;
	and.b32  	%r17, %r16, 4;
	shr.u32 	%r18, %r13, 1;
	and.b32  	%r19, %r18, 504;
	shr.u32 	%r20, %r14, 1;
	or.b32  	%r21, %r19, %r20;
	shr.u32 	%r22, %r13, 5;
	and.b32  	%r23, %r16, 124;
	shl.b32 	%r24, %r13, 1;
	and.b32  	%r25, %r24, 64;
	and.b32  	%r26, %r16, 56;
	or.b32  	%r2, %r25, %r26;
	and.b32  	%r27, %r18, 480;
	shl.b32 	%r28, %r13, 3;
	and.b32  	%r29, %r28, 8;
	and.b32  	%r30, %r13, 16;
	or.b32  	%r31, %r29, %r30;
	or.b32  	%r3, %r31, %r27;
	mul.lo.s32 	%r32, %r15, %r12;
	shl.b32 	%r4, %r32, 7;
	mul.wide.s32 	%rd12, %r4, 4;
	add.s64 	%rd13, %rd2, %rd12;
	shl.b32 	%r33, %r1, 7;
	mul.wide.u32 	%rd14, %r33, 4;
	add.s64 	%rd15, %rd1, %rd14;
	mad.lo.s32 	%r5, %r12, %r21, %r17;
	mul.wide.s32 	%rd16, %r5, 4;
	add.s64 	%rd17, %rd13, %rd16;
	ld.global.v4.f32 	{%f242, %f243, %f244, %f245}, [%rd17];
	mad.lo.s32 	%r6, %r10, %r22, %r23;
	mul.wide.s32 	%rd18, %r6, 4;
	add.s64 	%rd19, %rd15, %rd18;
	ld.global.v4.f32 	{%f246, %f247, %f248, %f249}, [%rd19];
	shl.b32 	%r34, %r13, 11;
	and.b32  	%r35, %r34, 2048;
	mov.u32 	%r36, _ZZ6sgemm8iiifPfiS_ifS_iE8a_shared;
	add.s32 	%r37, %r36, %r35;
	shl.b32 	%r38, %r21, 2;
	add.s32 	%r39, %r37, %r38;
	st.shared.f32 	[%r39], %f242;
	st.shared.f32 	[%r39+512], %f243;
	st.shared.f32 	[%r39+1024], %f244;
	st.shared.f32 	[%r39+1536], %f245;
	shl.b32 	%r40, %r22, 9;
	mov.u32 	%r41, _ZZ6sgemm8iiifPfiS_ifS_iE8b_shared;
	add.s32 	%r42, %r41, %r40;
	shl.b32 	%r43, %r13, 4;
	and.b32  	%r44, %r43, 496;
	add.s32 	%r45, %r42, %r44;
	st.shared.v4.f32 	[%r45], {%f246, %f247, %f248, %f249};
	bar.sync 	0;
	setp.lt.s32 	%p1, %r9, 1;
	mov.f32 	%f899, 0f00000000;
	mov.f32 	%f900, %f899;
	mov.f32 	%f901, %f899;
	mov.f32 	%f902, %f899;
	mov.f32 	%f903, %f899;
	mov.f32 	%f904, %f899;
	mov.f32 	%f905, %f899;
	mov.f32 	%f906, %f899;
	mov.f32 	%f907, %f899;
	mov.f32 	%f908, %f899;
	mov.f32 	%f909, %f899;
	mov.f32 	%f910, %f899;
	mov.f32 	%f911, %f899;
	mov.f32 	%f912, %f899;
	mov.f32 	%f913, %f899;
	mov.f32 	%f914, %f899;
	mov.f32 	%f915, %f899;
	mov.f32 	%f916, %f899;
	mov.f32 	%f917, %f899;
	mov.f32 	%f918, %f899;
	mov.f32 	%f919, %f899;
	mov.f32 	%f920, %f899;
	mov.f32 	%f921, %f899;
	mov.f32 	%f922, %f899;
	mov.f32 	%f923, %f899;
	mov.f32 	%f924, %f899;
	mov.f32 	%f925, %f899;
	mov.f32 	%f926, %f899;
	mov.f32 	%f927, %f899;
	mov.f32 	%f928, %f899;
	mov.f32 	%f929, %f899;
	mov.f32 	%f930, %f899;
	mov.f32 	%f931, %f899;
	mov.f32 	%f932, %f899;
	mov.f32 	%f933, %f899;
	mov.f32 	%f934, %f899;
	mov.f32 	%f935, %f899;
	mov.f32 	%f936, %f899;
	mov.f32 	%f937, %f899;
	mov.f32 	%f938, %f899;
	mov.f32 	%f939, %f899;
	mov.f32 	%f940, %f899;
	mov.f32 	%f941, %f899;
	mov.f32 	%f942, %f899;
	mov.f32 	%f943, %f899;
	mov.f32 	%f944, %f899;
	mov.f32 	%f945, %f899;
	mov.f32 	%f946, %f899;
	mov.f32 	%f947, %f899;
	mov.f32 	%f948, %f899;
	mov.f32 	%f949, %f899;
	mov.f32 	%f950, %f899;
	mov.f32 	%f951, %f899;
	mov.f32 	%f952, %f899;
	mov.f32 	%f953, %f899;
	mov.f32 	%f954, %f899;
	mov.f32 	%f955, %f899;
	mov.f32 	%f956, %f899;
	mov.f32 	%f957, %f899;
	mov.f32 	%f958, %f899;
	mov.f32 	%f959, %f899;
	mov.f32 	%f960, %f899;
	mov.f32 	%f961, %f899;
	mov.f32 	%f962, %f899;
	@%p1 bra 	$L__BB0_3;
	ld.param.u32 	%r103, [_Z6sgemm8iiifPfiS_ifS_i_param_7];
	shl.b32 	%r47, %r2, 2;
	add.s32 	%r49, %r36, %r47;
	shl.b32 	%r50, %r3, 2;
	add.s32 	%r52, %r41, %r50;
	ld.shared.v4.f32 	{%f834, %f833, %f832, %f831}, [%r52+16];
	ld.shared.v4.f32 	{%f826, %f825, %f824, %f823}, [%r52];
	ld.shared.v4.f32 	{%f819, %f820, %f821, %f822}, [%r49+16];
	ld.shared.v4.f32 	{%f827, %f828, %f829, %f830}, [%r49];
	shl.b32 	%r53, %r103, 3;
	mul.wide.u32 	%rd20, %r1, 512;
	mul.wide.s32 	%rd21, %r53, 4;
	add.s64 	%rd22, %rd20, %rd21;
	add.s64 	%rd24, %rd22, %rd18;
	add.s64 	%rd46, %rd1, %rd24;
	add.s64 	%rd27, %rd12, %rd16;
	add.s64 	%rd28, %rd27, %rd2;
	add.s64 	%rd45, %rd28, 32;
	mov.f32 	%f962, 0f00000000;
	mov.b32 	%r106, 0;
	mov.f32 	%f961, %f962;
	mov.f32 	%f960, %f962;
	mov.f32 	%f959, %f962;
	mov.f32 	%f958, %f962;
	mov.f32 	%f957, %f962;
	mov.f32 	%f956, %f962;
	mov.f32 	%f955, %f962;
	mov.f32 	%f954, %f962;
	mov.f32 	%f953, %f962;
	mov.f32 	%f952, %f962;
	mov.f32 	%f951, %f962;
	mov.f32 	%f950, %f962;
	mov.f32 	%f949, %f962;
	mov.f32 	%f948, %f962;
	mov.f32 	%f947, %f962;
	mov.f32 	%f946, %f962;
	mov.f32 	%f945, %f962;
	mov.f32 	%f944, %f962;
	mov.f32 	%f943, %f962;
	mov.f32 	%f942, %f962;
	mov.f32 	%f941, %f962;
	mov.f32 	%f940, %f962;
	mov.f32 	%f939, %f962;
	mov.f32 	%f938, %f962;
	mov.f32 	%f937, %f962;
	mov.f32 	%f936, %f962;
	mov.f32 	%f935, %f962;
	mov.f32 	%f934, %f962;
	mov.f32 	%f933, %f962;
	mov.f32 	%f932, %f962;
	mov.f32 	%f931, %f962;
	mov.f32 	%f930, %f962;
	mov.f32 	%f929, %f962;
	mov.f32 	%f928, %f962;
	mov.f32 	%f927, %f962;
	mov.f32 	%f926, %f962;
	mov.f32 	%f925, %f962;
	mov.f32 	%f924, %f962;
	mov.f32 	%f923, %f962;
	mov.f32 	%f922, %f962;
	mov.f32 	%f921, %f962;
	mov.f32 	%f920, %f962;
	mov.f32 	%f919, %f962;
	mov.f32 	%f918, %f962;
	mov.f32 	%f917, %f962;
	mov.f32 	%f916, %f962;
	mov.f32 	%f915, %f962;
	mov.f32 	%f914, %f962;
	mov.f32 	%f913, %f962;
	mov.f32 	%f912, %f962;
	mov.f32 	%f911, %f962;
	mov.f32 	%f910, %f962;
	mov.f32 	%f909, %f962;
	mov.f32 	%f908, %f962;
	mov.f32 	%f907, %f962;
	mov.f32 	%f906, %f962;
	mov.f32 	%f905, %f962;
	mov.f32 	%f904, %f962;
	mov.f32 	%f903, %f962;
	mov.f32 	%f902, %f962;
	mov.f32 	%f901, %f962;
	mov.f32 	%f900, %f962;
	mov.f32 	%f899, %f962;
$L__BB0_2:
	ld.param.u32 	%r104, [_Z6sgemm8iiifPfiS_ifS_i_param_7];
	ld.param.u32 	%r102, [_Z6sgemm8iiifPfiS_ifS_i_param_2];
	ld.global.v4.f32 	{%f251, %f252, %f253, %f254}, [%rd46];
	ld.global.v4.f32 	{%f255, %f256, %f257, %f258}, [%rd45];
	mov.u32 	%r54, %tid.x;
	shr.u32 	%r55, %r54, 1;
	shl.b32 	%r56, %r54, 4;
	and.b32  	%r57, %r56, 224;
	shl.b32 	%r58, %r54, 3;
	and.b32  	%r59, %r58, 256;
	or.b32  	%r60, %r59, %r57;
	mov.u32 	%r61, _ZZ6sgemm8iiifPfiS_ifS_iE8a_shared;
	add.s32 	%r62, %r61, %r60;
	ld.shared.v4.f32 	{%f259, %f260, %f261, %f262}, [%r62+512];
	ld.shared.v4.f32 	{%f263, %f264, %f265, %f266}, [%r62+528];
	and.b32  	%r63, %r58, 8;
	and.b32  	%r64, %r54, 16;
	or.b32  	%r65, %r63, %r64;
	and.b32  	%r66, %r55, 480;
	or.b32  	%r67, %r65, %r66;
	shl.b32 	%r68, %r67, 2;
	mov.u32 	%r69, _ZZ6sgemm8iiifPfiS_ifS_iE8b_shared;
	add.s32 	%r70, %r69, %r68;
	ld.shared.v4.f32 	{%f267, %f268, %f269, %f270}, [%r70+512];
	ld.shared.v4.f32 	{%f271, %f272, %f273, %f274}, [%r70+528];
	fma.rn.f32 	%f275, %f827, %f826, %f899;
	fma.rn.f32 	%f276, %f827, %f825, %f900;
	fma.rn.f32 	%f277, %f827, %f824, %f901;
	fma.rn.f32 	%f278, %f827, %f823, %f902;
	fma.rn.f32 	%f279, %f827, %f834, %f903;
	fma.rn.f32 	%f280, %f827, %f833, %f904;
	fma.rn.f32 	%f281, %f827, %f832, %f905;
	fma.rn.f32 	%f282, %f827, %f831, %f906;
	fma.rn.f32 	%f283, %f828, %f826, %f907;
	fma.rn.f32 	%f284, %f828, %f825, %f908;
	fma.rn.f32 	%f285, %f828, %f824, %f909;
	fma.rn.f32 	%f286, %f828, %f823, %f910;
	fma.rn.f32 	%f287, %f828, %f834, %f911;
	fma.rn.f32 	%f288, %f828, %f833, %f912;
	fma.rn.f32 	%f289, %f828, %f832, %f913;
	fma.rn.f32 	%f290, %f828, %f831, %f914;
	fma.rn.f32 	%f291, %f829, %f826, %f915;
	fma.rn.f32 	%f292, %f829, %f825, %f916;
	fma.rn.f32 	%f293, %f829, %f824, %f917;
	fma.rn.f32 	%f294, %f829, %f823, %f918;
	fma.rn.f32 	%f295, %f829, %f834, %f919;
	fma.rn.f32 	%f296, %f829, %f833, %f920;
	fma.rn.f32 	%f297, %f829, %f832, %f921;
	fma.rn.f32 	%f298, %f829, %f831, %f922;
	fma.rn.f32 	%f299, %f830, %f826, %f923;
	fma.rn.f32 	%f300, %f830, %f825, %f924;
	fma.rn.f32 	%f301, %f830, %f824, %f925;
	fma.rn.f32 	%f302, %f830, %f823, %f926;
	fma.rn.f32 	%f303, %f830, %f834, %f927;
	fma.rn.f32 	%f304, %f830, %f833, %f928;
	fma.rn.f32 	%f305, %f830, %f832, %f929;
	fma.rn.f32 	%f306, %f830, %f831, %f930;
	fma.rn.f32 	%f307, %f819, %f826, %f931;
	fma.rn.f32 	%f308, %f819, %f825, %f932;
	fma.rn.f32 	%f309, %f819, %f824, %f933;
	fma.rn.f32 	%f310, %f819, %f823, %f934;
	fma.rn.f32 	%f311, %f819, %f834, %f935;
	fma.rn.f32 	%f312, %f819, %f833, %f936;
	fma.rn.f32 	%f313, %f819, %f832, %f937;
	fma.rn.f32 	%f314, %f819, %f831, %f938;
	fma.rn.f32 	%f315, %f820, %f826, %f939;
	fma.rn.f32 	%f316, %f820, %f825, %f940;
	fma.rn.f32 	%f317, %f820, %f824, %f941;
	fma.rn.f32 	%f318, %f820, %f823, %f942;
	fma.rn.f32 	%f319, %f820, %f834, %f943;
	fma.rn.f32 	%f320, %f820, %f833, %f944;
	fma.rn.f32 	%f321, %f820, %f832, %f945;
	fma.rn.f32 	%f322, %f820, %f831, %f946;
	fma.rn.f32 	%f323, %f821, %f826, %f947;
	fma.rn.f32 	%f324, %f821, %f825, %f948;
	fma.rn.f32 	%f325, %f821, %f824, %f949;
	fma.rn.f32 	%f326, %f821, %f823, %f950;
	fma.rn.f32 	%f327, %f821, %f834, %f951;
	fma.rn.f32 	%f328, %f821, %f833, %f952;
	fma.rn.f32 	%f329, %f821, %f832, %f953;
	fma.rn.f32 	%f330, %f821, %f831, %f954;
	fma.rn.f32 	%f331, %f822, %f826, %f955;
	fma.rn.f32 	%f332, %f822, %f825, %f956;
	fma.rn.f32 	%f333, %f822, %f824, %f957;
	fma.rn.f32 	%f334, %f822, %f823, %f958;
	fma.rn.f32 	%f335, %f822, %f834, %f959;
	fma.rn.f32 	%f336, %f822, %f833, %f960;
	fma.rn.f32 	%f337, %f822, %f832, %f961;
	fma.rn.f32 	%f338, %f822, %f831, %f962;
	ld.shared.v4.f32 	{%f339, %f340, %f341, %f342}, [%r62+1024];
	ld.shared.v4.f32 	{%f343, %f344, %f345, %f346}, [%r62+1040];
	ld.shared.v4.f32 	{%f347, %f348, %f349, %f350}, [%r70+1024];
	ld.shared.v4.f32 	{%f351, %f352, %f353, %f354}, [%r70+1040];
	fma.rn.f32 	%f355, %f259, %f267, %f275;
	fma.rn.f32 	%f356, %f259, %f268, %f276;
	fma.rn.f32 	%f357, %f259, %f269, %f277;
	fma.rn.f32 	%f358, %f259, %f270, %f278;
	fma.rn.f32 	%f359, %f259, %f271, %f279;
	fma.rn.f32 	%f360, %f259, %f272, %f280;
	fma.rn.f32 	%f361, %f259, %f273, %f281;
	fma.rn.f32 	%f362, %f259, %f274, %f282;
	fma.rn.f32 	%f363, %f260, %f267, %f283;
	fma.rn.f32 	%f364, %f260, %f268, %f284;
	fma.rn.f32 	%f365, %f260, %f269, %f285;
	fma.rn.f32 	%f366, %f260, %f270, %f286;
	fma.rn.f32 	%f367, %f260, %f271, %f287;
	fma.rn.f32 	%f368, %f260, %f272, %f288;
	fma.rn.f32 	%f369, %f260, %f273, %f289;
	fma.rn.f32 	%f370, %f260, %f274, %f290;
	fma.rn.f32 	%f371, %f261, %f267, %f291;
	fma.rn.f32 	%f372, %f261, %f268, %f292;
	fma.rn.f32 	%f373, %f261, %f269, %f293;
	fma.rn.f32 	%f374, %f261, %f270, %f294;
	fma.rn.f32 	%f375, %f261, %f271, %f295;
	fma.rn.f32 	%f376, %f261, %f272, %f296;
	fma.rn.f32 	%f377, %f261, %f273, %f297;
	fma.rn.f32 	%f378, %f261, %f274, %f298;
	fma.rn.f32 	%f379, %f262, %f267, %f299;
	fma.rn.f32 	%f380, %f262, %f268, %f300;
	fma.rn.f32 	%f381, %f262, %f269, %f301;
	fma.rn.f32 	%f382, %f262, %f270, %f302;
	fma.rn.f32 	%f383, %f262, %f271, %f303;
	fma.rn.f32 	%f384, %f262, %f272, %f304;
	fma.rn.f32 	%f385, %f262, %f273, %f305;
	fma.rn.f32 	%f386, %f262, %f274, %f306;
	fma.rn.f32 	%f387, %f263, %f267, %f307;
	fma.rn.f32 	%f388, %f263, %f268, %f308;
	fma.rn.f32 	%f389, %f263, %f269, %f309;
	fma.rn.f32 	%f390, %f263, %f270, %f310;
	fma.rn.f32 	%f391, %f263, %f271, %f311;
	fma.rn.f32 	%f392, %f263, %f272, %f312;
	fma.rn.f32 	%f393, %f263, %f273, %f313;
	fma.rn.f32 	%f394, %f263, %f274, %f314;
	fma.rn.f32 	%f395, %f264, %f267, %f315;
	fma.rn.f32 	%f396, %f264, %f268, %f316;
	fma.rn.f32 	%f397, %f264, %f269, %f317;
	fma.rn.f32 	%f398, %f264, %f270, %f318;
	fma.rn.f32 	%f399, %f264, %f271, %f319;
	fma.rn.f32 	%f400, %f264, %f272, %f320;
	fma.rn.f32 	%f401, %f264, %f273, %f321;
	fma.rn.f32 	%f402, %f264, %f274, %f322;
	fma.rn.f32 	%f403, %f265, %f267, %f323;
	fma.rn.f32 	%f404, %f265, %f268, %f324;
	fma.rn.f32 	%f405, %f265, %f269, %f325;
	fma.rn.f32 	%f406, %f265, %f270, %f326;
	fma.rn.f32 	%f407, %f265, %f271, %f327;
	fma.rn.f32 	%f408, %f265, %f272, %f328;
	fma.rn.f32 	%f409, %f265, %f273, %f329;
	fma.rn.f32 	%f410, %f265, %f274, %f330;
	fma.rn.f32 	%f411, %f266, %f267, %f331;
	fma.rn.f32 	%f412, %f266, %f268, %f332;
	fma.rn.f32 	%f413, %f266, %f269, %f333;
	fma.rn.f32 	%f414, %f266, %f270, %f334;
	fma.rn.f32 	%f415, %f266, %f271, %f335;
	fma.rn.f32 	%f416, %f266, %f272, %f336;
	fma.rn.f32 	%f417, %f266, %f273, %f337;
	fma.rn.f32 	%f418, %f266, %f274, %f338;
	ld.shared.v4.f32 	{%f419, %f420, %f421, %f422}, [%r62+1536];
	ld.shared.v4.f32 	{%f423, %f424, %f425, %f426}, [%r62+1552];
	ld.shared.v4.f32 	{%f427, %f428, %f429, %f430}, [%r70+1536];
	ld.shared.v4.f32 	{%f431, %f432, %f433, %f434}, [%r70+1552];
	fma.rn.f32 	%f435, %f339, %f347, %f355;
	fma.rn.f32 	%f436, %f339, %f348, %f356;
	fma.rn.f32 	%f437, %f339, %f349, %f357;
	fma.rn.f32 	%f438, %f339, %f350, %f358;
	fma.rn.f32 	%f439, %f339, %f351, %f359;
	fma.rn.f32 	%f440, %f339, %f352, %f360;
	fma.rn.f32 	%f441, %f339, %f353, %f361;
	fma.rn.f32 	%f442, %f339, %f354, %f362;
	fma.rn.f32 	%f443, %f340, %f347, %f363;
	fma.rn.f32 	%f444, %f340, %f348, %f364;
	fma.rn.f32 	%f445, %f340, %f349, %f365;
	fma.rn.f32 	%f446, %f340, %f350, %f366;
	fma.rn.f32 	%f447, %f340, %f351, %f367;
	fma.rn.f32 	%f448, %f340, %f352, %f368;
	fma.rn.f32 	%f449, %f340, %f353, %f369;
	fma.rn.f32 	%f450, %f340, %f354, %f370;
	fma.rn.f32 	%f451, %f341, %f347, %f371;
	fma.rn.f32 	%f452, %f341, %f348, %f372;
	fma.rn.f32 	%f453, %f341, %f349, %f373;
	fma.rn.f32 	%f454, %f341, %f350, %f374;
	fma.rn.f32 	%f455, %f341, %f351, %f375;
	fma.rn.f32 	%f456, %f341, %f352, %f376;
	fma.rn.f32 	%f457, %f341, %f353, %f377;
	fma.rn.f32 	%f458, %f341, %f354, %f378;
	fma.rn.f32 	%f459, %f342, %f347, %f379;
	fma.rn.f32 	%f460, %f342, %f348, %f380;
	fma.rn.f32 	%f461, %f342, %f349, %f381;
	fma.rn.f32 	%f462, %f342, %f350, %f382;
	fma.rn.f32 	%f463, %f342, %f351, %f383;
	fma.rn.f32 	%f464, %f342, %f352, %f384;
	fma.rn.f32 	%f465, %f342, %f353, %f385;
	fma.rn.f32 	%f466, %f342, %f354, %f386;
	fma.rn.f32 	%f467, %f343, %f347, %f387;
	fma.rn.f32 	%f468, %f343, %f348, %f388;
	fma.rn.f32 	%f469, %f343, %f349, %f389;
	fma.rn.f32 	%f470, %f343, %f350, %f390;
	fma.rn.f32 	%f471, %f343, %f351, %f391;
	fma.rn.f32 	%f472, %f343, %f352, %f392;
	fma.rn.f32 	%f473, %f343, %f353, %f393;
	fma.rn.f32 	%f474, %f343, %f354, %f394;
	fma.rn.f32 	%f475, %f344, %f347, %f395;
	fma.rn.f32 	%f476, %f344, %f348, %f396;
	fma.rn.f32 	%f477, %f344, %f349, %f397;
	fma.rn.f32 	%f478, %f344, %f350, %f398;
	fma.rn.f32 	%f479, %f344, %f351, %f399;
	fma.rn.f32 	%f480, %f344, %f352, %f400;
	fma.rn.f32 	%f481, %f344, %f353, %f401;
	fma.rn.f32 	%f482, %f344, %f354, %f402;
	fma.rn.f32 	%f483, %f345, %f347, %f403;
	fma.rn.f32 	%f484, %f345, %f348, %f404;
	fma.rn.f32 	%f485, %f345, %f349, %f405;
	fma.rn.f32 	%f486, %f345, %f350, %f406;
	fma.rn.f32 	%f487, %f345, %f351, %f407;
	fma.rn.f32 	%f488, %f345, %f352, %f408;
	fma.rn.f32 	%f489, %f345, %f353, %f409;
	fma.rn.f32 	%f490, %f345, %f354, %f410;
	fma.rn.f32 	%f491, %f346, %f347, %f411;
	fma.rn.f32 	%f492, %f346, %f348, %f412;
	fma.rn.f32 	%f493, %f346, %f349, %f413;
	fma.rn.f32 	%f494, %f346, %f350, %f414;
	fma.rn.f32 	%f495, %f346, %f351, %f415;
	fma.rn.f32 	%f496, %f346, %f352, %f416;
	fma.rn.f32 	%f497, %f346, %f353, %f417;
	fma.rn.f32 	%f498, %f346, %f354, %f418;
	ld.shared.v4.f32 	{%f499, %f500, %f501, %f502}, [%r62+2048];
	ld.shared.v4.f32 	{%f503, %f504, %f505, %f506}, [%r62+2064];
	ld.shared.v4.f32 	{%f507, %f508, %f509, %f510}, [%r70+2048];
	ld.shared.v4.f32 	{%f511, %f512, %f513, %f514}, [%r70+2064];
	fma.rn.f32 	%f515, %f419, %f427, %f435;
	fma.rn.f32 	%f516, %f419, %f428, %f436;
	fma.rn.f32 	%f517, %f419, %f429, %f437;
	fma.rn.f32 	%f518, %f419, %f430, %f438;
	fma.rn.f32 	%f519, %f419, %f431, %f439;
	fma.rn.f32 	%f520, %f419, %f432, %f440;
	fma.rn.f32 	%f521, %f419, %f433, %f441;
	fma.rn.f32 	%f522, %f419, %f434, %f442;
	fma.rn.f32 	%f523, %f420, %f427, %f443;
	fma.rn.f32 	%f524, %f420, %f428, %f444;
	fma.rn.f32 	%f525, %f420, %f429, %f445;
	fma.rn.f32 	%f526, %f420, %f430, %f446;
	fma.rn.f32 	%f527, %f420, %f431, %f447;
	fma.rn.f32 	%f528, %f420, %f432, %f448;
	fma.rn.f32 	%f529, %f420, %f433, %f449;
	fma.rn.f32 	%f530, %f420, %f434, %f450;
	fma.rn.f32 	%f531, %f421, %f427, %f451;
	fma.rn.f32 	%f532, %f421, %f428, %f452;
	fma.rn.f32 	%f533, %f421, %f429, %f453;
	fma.rn.f32 	%f534, %f421, %f430, %f454;
	fma.rn.f32 	%f535, %f421, %f431, %f455;
	fma.rn.f32 	%f536, %f421, %f432, %f456;
	fma.rn.f32 	%f537, %f421, %f433, %f457;
	fma.rn.f32 	%f538, %f421, %f434, %f458;
	fma.rn.f32 	%f539, %f422, %f427, %f459;
	fma.rn.f32 	%f540, %f422, %f428, %f460;
	fma.rn.f32 	%f541, %f422, %f429, %f461;
	fma.rn.f32 	%f542, %f422, %f430, %f462;
	fma.rn.f32 	%f543, %f422, %f431, %f463;
	fma.rn.f32 	%f544, %f422, %f432, %f464;
	fma.rn.f32 	%f545, %f422, %f433, %f465;
	fma.rn.f32 	%f546, %f422, %f434, %f466;
	fma.rn.f32 	%f547, %f423, %f427, %f467;
	fma.rn.f32 	%f548, %f423, %f428, %f468;
	fma.rn.f32 	%f549, %f423, %f429, %f469;
	fma.rn.f32 	%f550, %f423, %f430, %f470;
	fma.rn.f32 	%f551, %f423, %f431, %f471;
	fma.rn.f32 	%f552, %f423, %f432, %f472;
	fma.rn.f32 	%f553, %f423, %f433, %f473;
	fma.rn.f32 	%f554, %f423, %f434, %f474;
	fma.rn.f32 	%f555, %f424, %f427, %f475;
	fma.rn.f32 	%f556, %f424, %f428, %f476;
	fma.rn.f32 	%f557, %f424, %f429, %f477;
	fma.rn.f32 	%f558, %f424, %f430, %f478;
	fma.rn.f32 	%f559, %f424, %f431, %f479;
	fma.rn.f32 	%f560, %f424, %f432, %f480;
	fma.rn.f32 	%f561, %f424, %f433, %f481;
	fma.rn.f32 	%f562, %f424, %f434, %f482;
	fma.rn.f32 	%f563, %f425, %f427, %f483;
	fma.rn.f32 	%f564, %f425, %f428, %f484;
	fma.rn.f32 	%f565, %f425, %f429, %f485;
	fma.rn.f32 	%f566, %f425, %f430, %f486;
	fma.rn.f32 	%f567, %f425, %f431, %f487;
	fma.rn.f32 	%f568, %f425, %f432, %f488;
	fma.rn.f32 	%f569, %f425, %f433, %f489;
	fma.rn.f32 	%f570, %f425, %f434, %f490;
	fma.rn.f32 	%f571, %f426, %f427, %f491;
	fma.rn.f32 	%f572, %f426, %f428, %f492;
	fma.rn.f32 	%f573, %f426, %f429, %f493;
	fma.rn.f32 	%f574, %f426, %f430, %f494;
	fma.rn.f32 	%f575, %f426, %f431, %f495;
	fma.rn.f32 	%f576, %f426, %f432, %f496;
	fma.rn.f32 	%f577, %f426, %f433, %f497;
	fma.rn.f32 	%f578, %f426, %f434, %f498;
	ld.shared.v4.f32 	{%f579, %f580, %f581, %f582}, [%r62+2560];
	ld.shared.v4.f32 	{%f583, %f584, %f585, %f586}, [%r62+2576];
	ld.shared.v4.f32 	{%f587, %f588, %f589, %f590}, [%r70+2560];
	ld.shared.v4.f32 	{%f591, %f592, %f593, %f594}, [%r70+2576];
	fma.rn.f32 	%f595, %f499, %f507, %f515;
	fma.rn.f32 	%f596, %f499, %f508, %f516;
	fma.rn.f32 	%f597, %f499, %f509, %f517;
	fma.rn.f32 	%f598, %f499, %f510, %f518;
	fma.rn.f32 	%f599, %f499, %f511, %f519;
	fma.rn.f32 	%f600, %f499, %f512, %f520;
	fma.rn.f32 	%f601, %f499, %f513, %f521;
	fma.rn.f32 	%f602, %f499, %f514, %f522;
	fma.rn.f32 	%f603, %f500, %f507, %f523;
	fma.rn.f32 	%f604, %f500, %f508, %f524;
	fma.rn.f32 	%f605, %f500, %f509, %f525;
	fma.rn.f32 	%f606, %f500, %f510, %f526;
	fma.rn.f32 	%f607, %f500, %f511, %f527;
	fma.rn.f32 	%f608, %f500, %f512, %f528;
	fma.rn.f32 	%f609, %f500, %f513, %f529;
	fma.rn.f32 	%f610, %f500, %f514, %f530;
	fma.rn.f32 	%f611, %f501, %f507, %f531;
	fma.rn.f32 	%f612, %f501, %f508, %f532;
	fma.rn.f32 	%f613, %f501, %f509, %f533;
	fma.rn.f32 	%f614, %f501, %f510, %f534;
	fma.rn.f32 	%f615, %f501, %f511, %f535;
	fma.rn.f32 	%f616, %f501, %f512, %f536;
	fma.rn.f32 	%f617, %f501, %f513, %f537;
	fma.rn.f32 	%f618, %f501, %f514, %f538;
	fma.rn.f32 	%f619, %f502, %f507, %f539;
	fma.rn.f32 	%f620, %f502, %f508, %f540;
	fma.rn.f32 	%f621, %f502, %f509, %f541;
	fma.rn.f32 	%f622, %f502, %f510, %f542;
	fma.rn.f32 	%f623, %f502, %f511, %f543;
	fma.rn.f32 	%f624, %f502, %f512, %f544;
	fma.rn.f32 	%f625, %f502, %f513, %f545;
	fma.rn.f32 	%f626, %f502, %f514, %f546;
	fma.rn.f32 	%f627, %f503, %f507, %f547;
	fma.rn.f32 	%f628, %f503, %f508, %f548;
	fma.rn.f32 	%f629, %f503, %f509, %f549;
	fma.rn.f32 	%f630, %f503, %f510, %f550;
	fma.rn.f32 	%f631, %f503, %f511, %f551;
	fma.rn.f32 	%f632, %f503, %f512, %f552;
	fma.rn.f32 	%f633, %f503, %f513, %f553;
	fma.rn.f32 	%f634, %f503, %f514, %f554;
	fma.rn.f32 	%f635, %f504, %f507, %f555;
	fma.rn.f32 	%f636, %f504, %f508, %f556;
	fma.rn.f32 	%f637, %f504, %f509, %f557;
	fma.rn.f32 	%f638, %f504, %f510, %f558;
	fma.rn.f32 	%f639, %f504, %f511, %f559;
	fma.rn.f32 	%f640, %f504, %f512, %f560;
	fma.rn.f32 	%f641, %f504, %f513, %f561;
	fma.rn.f32 	%f642, %f504, %f514, %f562;
	fma.rn.f32 	%f643, %f505, %f507, %f563;
	fma.rn.f32 	%f644, %f505, %f508, %f564;
	fma.rn.f32 	%f645, %f505, %f509, %f565;
	fma.rn.f32 	%f646, %f505, %f510, %f566;
	fma.rn.f32 	%f647, %f505, %f511, %f567;
	fma.rn.f32 	%f648, %f505, %f512, %f568;
	fma.rn.f32 	%f649, %f505, %f513, %f569;
	fma.rn.f32 	%f650, %f505, %f514, %f570;
	fma.rn.f32 	%f651, %f506, %f507, %f571;
	fma.rn.f32 	%f652, %f506, %f508, %f572;
	fma.rn.f32 	%f653, %f506, %f509, %f573;
	fma.rn.f32 	%f654, %f506, %f510, %f574;
	fma.rn.f32 	%f655, %f506, %f511, %f575;
	fma.rn.f32 	%f656, %f506, %f512, %f576;
	fma.rn.f32 	%f657, %f506, %f513, %f577;
	fma.rn.f32 	%f658, %f506, %f514, %f578;
	ld.shared.v4.f32 	{%f659, %f660, %f661, %f662}, [%r62+3072];
	ld.shared.v4.f32 	{%f663, %f664, %f665, %f666}, [%r62+3088];
	ld.shared.v4.f32 	{%f667, %f668, %f669, %f670}, [%r70+3072];
	ld.shared.v4.f32 	{%f671, %f672, %f673, %f674}, [%r70+3088];
	fma.rn.f32 	%f675, %f579, %f587, %f595;
	fma.rn.f32 	%f676, %f579, %f588, %f596;
	fma.rn.f32 	%f677, %f579, %f589, %f597;
	fma.rn.f32 	%f678, %f579, %f590, %f598;
	fma.rn.f32 	%f679, %f579, %f591, %f599;
	fma.rn.f32 	%f680, %f579, %f592, %f600;
	fma.rn.f32 	%f681, %f579, %f593, %f601;
	fma.rn.f32 	%f682, %f579, %f594, %f602;
	fma.rn.f32 	%f683, %f580, %f587, %f603;
	fma.rn.f32 	%f684, %f580, %f588, %f604;
	fma.rn.f32 	%f685, %f580, %f589, %f605;
	fma.rn.f32 	%f686, %f580, %f590, %f606;
	fma.rn.f32 	%f687, %f580, %f591, %f607;
	fma.rn.f32 	%f688, %f580, %f592, %f608;
	fma.rn.f32 	%f689, %f580, %f593, %f609;
	fma.rn.f32 	%f690, %f580, %f594, %f610;
	fma.rn.f32 	%f691, %f581, %f587, %f611;
	fma.rn.f32 	%f692, %f581, %f588, %f612;
	fma.rn.f32 	%f693, %f581, %f589, %f613;
	fma.rn.f32 	%f694, %f581, %f590, %f614;
	fma.rn.f32 	%f695, %f581, %f591, %f615;
	fma.rn.f32 	%f696, %f581, %f592, %f616;
	fma.rn.f32 	%f697, %f581, %f593, %f617;
	fma.rn.f32 	%f698, %f581, %f594, %f618;
	fma.rn.f32 	%f699, %f582, %f587, %f619;
	fma.rn.f32 	%f700, %f582, %f588, %f620;
	fma.rn.f32 	%f701, %f582, %f589, %f621;
	fma.rn.f32 	%f702, %f582, %f590, %f622;
	fma.rn.f32 	%f703, %f582, %f591, %f623;
	fma.rn.f32 	%f704, %f582, %f592, %f624;
	fma.rn.f32 	%f705, %f582, %f593, %f625;
	fma.rn.f32 	%f706, %f582, %f594, %f626;
	fma.rn.f32 	%f707, %f583, %f587, %f627;
	fma.rn.f32 	%f708, %f583, %f588, %f628;
	fma.rn.f32 	%f709, %f583, %f589, %f629;
	fma.rn.f32 	%f710, %f583, %f590, %f630;
	fma.rn.f32 	%f711, %f583, %f591, %f631;
	fma.rn.f32 	%f712, %f583, %f592, %f632;
	fma.rn.f32 	%f713, %f583, %f593, %f633;
	fma.rn.f32 	%f714, %f583, %f594, %f634;
	fma.rn.f32 	%f715, %f584, %f587, %f635;
	fma.rn.f32 	%f716, %f584, %f588, %f636;
	fma.rn.f32 	%f717, %f584, %f589, %f637;
	fma.rn.f32 	%f718, %f584, %f590, %f638;
	fma.rn.f32 	%f719, %f584, %f591, %f639;
	fma.rn.f32 	%f720, %f584, %f592, %f640;
	fma.rn.f32 	%f721, %f584, %f593, %f641;
	fma.rn.f32 	%f722, %f584, %f594, %f642;
	fma.rn.f32 	%f723, %f585, %f587, %f643;
	fma.rn.f32 	%f724, %f585, %f588, %f644;
	fma.rn.f32 	%f725, %f585, %f589, %f645;
	fma.rn.f32 	%f726, %f585, %f590, %f646;
	fma.rn.f32 	%f727, %f585, %f591, %f647;
	fma.rn.f32 	%f728, %f585, %f592, %f648;
	fma.rn.f32 	%f729, %f585, %f593, %f649;
	fma.rn.f32 	%f730, %f585, %f594, %f650;
	fma.rn.f32 	%f731, %f586, %f587, %f651;
	fma.rn.f32 	%f732, %f586, %f588, %f652;
	fma.rn.f32 	%f733, %f586, %f589, %f653;
	fma.rn.f32 	%f734, %f586, %f590, %f654;
	fma.rn.f32 	%f735, %f586, %f591, %f655;
	fma.rn.f32 	%f736, %f586, %f592, %f656;
	fma.rn.f32 	%f737, %f586, %f593, %f657;
	fma.rn.f32 	%f738, %f586, %f594, %f658;
	ld.shared.v4.f32 	{%f739, %f740, %f741, %f742}, [%r62+3584];
	ld.shared.v4.f32 	{%f743, %f744, %f745, %f746}, [%r62+3600];
	ld.shared.v4.f32 	{%f747, %f748, %f749, %f750}, [%r70+3584];
	ld.shared.v4.f32 	{%f751, %f752, %f753, %f754}, [%r70+3600];
	fma.rn.f32 	%f755, %f659, %f667, %f675;
	fma.rn.f32 	%f756, %f659, %f668, %f676;
	fma.rn.f32 	%f757, %f659, %f669, %f677;
	fma.rn.f32 	%f758, %f659, %f670, %f678;
	fma.rn.f32 	%f759, %f659, %f671, %f679;
	fma.rn.f32 	%f760, %f659, %f672, %f680;
	fma.rn.f32 	%f761, %f659, %f673, %f681;
	fma.rn.f32 	%f762, %f659, %f674, %f682;
	fma.rn.f32 	%f763, %f660, %f667, %f683;
	fma.rn.f32 	%f764, %f660, %f668, %f684;
	fma.rn.f32 	%f765, %f660, %f669, %f685;
	fma.rn.f32 	%f766, %f660, %f670, %f686;
	fma.rn.f32 	%f767, %f660, %f671, %f687;
	fma.rn.f32 	%f768, %f660, %f672, %f688;
	fma.rn.f32 	%f769, %f660, %f673, %f689;
	fma.rn.f32 	%f770, %f660, %f674, %f690;
	fma.rn.f32 	%f771, %f661, %f667, %f691;
	fma.rn.f32 	%f772, %f661, %f668, %f692;
	fma.rn.f32 	%f773, %f661, %f669, %f693;
	fma.rn.f32 	%f774, %f661, %f670, %f694;
	fma.rn.f32 	%f775, %f661, %f671, %f695;
	fma.rn.f32 	%f776, %f661, %f672, %f696;
	fma.rn.f32 	%f777, %f661, %f673, %f697;
	fma.rn.f32 	%f778, %f661, %f674, %f698;
	fma.rn.f32 	%f779, %f662, %f667, %f699;
	fma.rn.f32 	%f780, %f662, %f668, %f700;
	fma.rn.f32 	%f781, %f662, %f669, %f701;
	fma.rn.f32 	%f782, %f662, %f670, %f702;
	fma.rn.f32 	%f783, %f662, %f671, %f703;
	fma.rn.f32 	%f784, %f662, %f672, %f704;
	fma.rn.f32 	%f785, %f662, %f673, %f705;
	fma.rn.f32 	%f786, %f662, %f674, %f706;
	fma.rn.f32 	%f787, %f663, %f667, %f707;
	fma.rn.f32 	%f788, %f663, %f668, %f708;
	fma.rn.f32 	%f789, %f663, %f669, %f709;
	fma.rn.f32 	%f790, %f663, %f670, %f710;
	fma.rn.f32 	%f791, %f663, %f671, %f711;
	fma.rn.f32 	%f792, %f663, %f672, %f712;
	fma.rn.f32 	%f793, %f663, %f673, %f713;
	fma.rn.f32 	%f794, %f663, %f674, %f714;
	fma.rn.f32 	%f795, %f664, %f667, %f715;
	fma.rn.f32 	%f796, %f664, %f668, %f716;
	fma.rn.f32 	%f797, %f664, %f669, %f717;
	fma.rn.f32 	%f798, %f664, %f670, %f718;
	fma.rn.f32 	%f799, %f664, %f671, %f719;
	fma.rn.f32 	%f800, %f664, %f672, %f720;
	fma.rn.f32 	%f801, %f664, %f673, %f721;
	fma.rn.f32 	%f802, %f664, %f674, %f722;
	fma.rn.f32 	%f803, %f665, %f667, %f723;
	fma.rn.f32 	%f804, %f665, %f668, %f724;
	fma.rn.f32 	%f805, %f665, %f669, %f725;
	fma.rn.f32 	%f806, %f665, %f670, %f726;
	fma.rn.f32 	%f807, %f665, %f671, %f727;
	fma.rn.f32 	%f808, %f665, %f672, %f728;
	fma.rn.f32 	%f809, %f665, %f673, %f729;
	fma.rn.f32 	%f810, %f665, %f674, %f730;
	fma.rn.f32 	%f811, %f666, %f667, %f731;
	fma.rn.f32 	%f812, %f666, %f668, %f732;
	fma.rn.f32 	%f813, %f666, %f669, %f733;
	fma.rn.f32 	%f814, %f666, %f670, %f734;
	fma.rn.f32 	%f815, %f666, %f671, %f735;
	fma.rn.f32 	%f816, %f666, %f672, %f736;
	fma.rn.f32 	%f817, %f666, %f673, %f737;
	fma.rn.f32 	%f818, %f666, %f674, %f738;
	fma.rn.f32 	%f899, %f739, %f747, %f755;
	fma.rn.f32 	%f900, %f739, %f748, %f756;
	fma.rn.f32 	%f901, %f739, %f749, %f757;
	fma.rn.f32 	%f902, %f739, %f750, %f758;
	fma.rn.f32 	%f903, %f739, %f751, %f759;
	fma.rn.f32 	%f904, %f739, %f752, %f760;
	fma.rn.f32 	%f905, %f739, %f753, %f761;
	fma.rn.f32 	%f906, %f739, %f754, %f762;
	fma.rn.f32 	%f907, %f740, %f747, %f763;
	fma.rn.f32 	%f908, %f740, %f748, %f764;
	fma.rn.f32 	%f909, %f740, %f749, %f765;
	fma.rn.f32 	%f910, %f740, %f750, %f766;
	fma.rn.f32 	%f911, %f740, %f751, %f767;
	fma.rn.f32 	%f912, %f740, %f752, %f768;
	fma.rn.f32 	%f913, %f740, %f753, %f769;
	fma.rn.f32 	%f914, %f740, %f754, %f770;
	fma.rn.f32 	%f915, %f741, %f747, %f771;
	fma.rn.f32 	%f916, %f741, %f748, %f772;
	fma.rn.f32 	%f917, %f741, %f749, %f773;
	fma.rn.f32 	%f918, %f741, %f750, %f774;
	fma.rn.f32 	%f919, %f741, %f751, %f775;
	fma.rn.f32 	%f920, %f741, %f752, %f776;
	fma.rn.f32 	%f921, %f741, %f753, %f777;
	fma.rn.f32 	%f922, %f741, %f754, %f778;
	fma.rn.f32 	%f923, %f742, %f747, %f779;
	fma.rn.f32 	%f924, %f742, %f748, %f780;
	fma.rn.f32 	%f925, %f742, %f749, %f781;
	fma.rn.f32 	%f926, %f742, %f750, %f782;
	fma.rn.f32 	%f927, %f742, %f751, %f783;
	fma.rn.f32 	%f928, %f742, %f752, %f784;
	fma.rn.f32 	%f929, %f742, %f753, %f785;
	fma.rn.f32 	%f930, %f742, %f754, %f786;
	fma.rn.f32 	%f931, %f743, %f747, %f787;
	fma.rn.f32 	%f932, %f743, %f748, %f788;
	fma.rn.f32 	%f933, %f743, %f749, %f789;
	fma.rn.f32 	%f934, %f743, %f750, %f790;
	fma.rn.f32 	%f935, %f743, %f751, %f791;
	fma.rn.f32 	%f936, %f743, %f752, %f792;
	fma.rn.f32 	%f937, %f743, %f753, %f793;
	fma.rn.f32 	%f938, %f743, %f754, %f794;
	fma.rn.f32 	%f939, %f744, %f747, %f795;
	fma.rn.f32 	%f940, %f744, %f748, %f796;
	fma.rn.f32 	%f941, %f744, %f749, %f797;
	fma.rn.f32 	%f942, %f744, %f750, %f798;
	fma.rn.f32 	%f943, %f744, %f751, %f799;
	fma.rn.f32 	%f944, %f744, %f752, %f800;
	fma.rn.f32 	%f945, %f744, %f753, %f801;
	fma.rn.f32 	%f946, %f744, %f754, %f802;
	fma.rn.f32 	%f947, %f745, %f747, %f803;
	fma.rn.f32 	%f948, %f745, %f748, %f804;
	fma.rn.f32 	%f949, %f745, %f749, %f805;
	fma.rn.f32 	%f950, %f745, %f750, %f806;
	fma.rn.f32 	%f951, %f745, %f751, %f807;
	fma.rn.f32 	%f952, %f745, %f752, %f808;
	fma.rn.f32 	%f953, %f745, %f753, %f809;
	fma.rn.f32 	%f954, %f745, %f754, %f810;
	fma.rn.f32 	%f955, %f746, %f747, %f811;
	fma.rn.f32 	%f956, %f746, %f748, %f812;
	fma.rn.f32 	%f957, %f746, %f749, %f813;
	fma.rn.f32 	%f958, %f746, %f750, %f814;
	fma.rn.f32 	%f959, %f746, %f751, %f815;
	fma.rn.f32 	%f960, %f746, %f752, %f816;
	fma.rn.f32 	%f961, %f746, %f753, %f817;
	fma.rn.f32 	%f962, %f746, %f754, %f818;
	bar.sync 	0;
	shl.b32 	%r71, %r54, 11;
	and.b32  	%r72, %r71, 2048;
	add.s32 	%r73, %r61, %r72;
	shl.b32 	%r74, %r54, 1;
	and.b32  	%r75, %r74, 2044;
	add.s32 	%r76, %r73, %r75;
	st.shared.f32 	[%r76], %f255;
	st.shared.f32 	[%r76+512], %f256;
	st.shared.f32 	[%r76+1024], %f257;
	st.shared.f32 	[%r76+1536], %f258;
	and.b32  	%r77, %r56, 15872;
	add.s32 	%r78, %r69, %r77;
	and.b32  	%r79, %r56, 496;
	add.s32 	%r80, %r78, %r79;
	st.shared.v4.f32 	[%r80], {%f251, %f252, %f253, %f254};
	bar.sync 	0;
	ld.shared.v4.f32 	{%f827, %f828, %f829, %f830}, [%r62];
	ld.shared.v4.f32 	{%f819, %f820, %f821, %f822}, [%r62+16];
	ld.shared.v4.f32 	{%f826, %f825, %f824, %f823}, [%r70];
	ld.shared.v4.f32 	{%f834, %f833, %f832, %f831}, [%r70+16];
	add.s32 	%r106, %r106, 8;
	shl.b32 	%r81, %r104, 3;
	mul.wide.s32 	%rd29, %r81, 4;
	add.s64 	%rd46, %rd46, %rd29;
	add.s64 	%rd45, %rd45, 32;
	setp.lt.s32 	%p2, %r106, %r102;
	@%p2 bra 	$L__BB0_2;
$L__BB0_3:
	ld.param.u32 	%r105, [_Z6sgemm8iiifPfiS_ifS_i_param_10];
	ld.param.u64 	%rd44, [_Z6sgemm8iiifPfiS_ifS_i_param_9];
	mov.u32 	%r82, %ctaid.x;
	mul.lo.s32 	%r83, %r82, %r105;
	shl.b32 	%r84, %r83, 7;
	mov.u32 	%r85, %ctaid.y;
	shl.b32 	%r86, %r85, 7;
	add.s32 	%r87, %r84, %r86;
	cvt.s64.s32 	%rd30, %r87;
	cvta.to.global.u64 	%rd31, %rd44;
	mov.u32 	%r88, %tid.x;
	shl.b32 	%r89, %r88, 1;
	and.b32  	%r90, %r89, 64;
	shr.u32 	%r91, %r88, 1;
	shl.b32 	%r92, %r88, 2;
	and.b32  	%r93, %r92, 56;
	or.b32  	%r94, %r90, %r93;
	shl.b32 	%r95, %r88, 3;
	and.b32  	%r96, %r95, 8;
	and.b32  	%r97, %r88, 16;
	or.b32  	%r98, %r96, %r97;
	and.b32  	%r99, %r91, 480;
	or.b32  	%r100, %r98, %r99;
	mad.lo.s32 	%r101, %r105, %r94, %r100;
	cvt.s64.s32 	%rd32, %r101;
	add.s64 	%rd33, %rd30, %rd32;
	shl.b64 	%rd34, %rd33, 2;
	add.s64 	%rd35, %rd31, %rd34;
	st.global.v4.f32 	[%rd35], {%f899, %f900, %f901, %f902};
	st.global.v4.f32 	[%rd35+16], {%f903, %f904, %f905, %f906};
	mul.wide.s32 	%rd36, %r105, 4;
	add.s64 	%rd37, %rd35, %rd36;
	st.global.v4.f32 	[%rd37], {%f907, %f908, %f909, %f910};
	st.global.v4.f32 	[%rd37+16], {%f911, %f912, %f913, %f914};
	add.s64 	%rd38, %rd37, %rd36;
	st.global.v4.f32 	[%rd38], {%f915, %f916, %f917, %f918};
	st.global.v4.f32 	[%rd38+16], {%f919, %f920, %f921, %f922};
	add.s64 	%rd39, %rd38, %rd36;
	st.global.v4.f32 	[%rd39], {%f923, %f924, %f925, %f926};
	st.global.v4.f32 	[%rd39+16], {%f927, %f928, %f929, %f930};
	add.s64 	%rd40, %rd39, %rd36;
	st.global.v4.f32 	[%rd40], {%f931, %f932, %f933, %f934};
	st.global.v4.f32 	[%rd40+16], {%f935, %f936, %f937, %f938};
	add.s64 	%rd41, %rd40, %rd36;
	st.global.v4.f32 	[%rd41], {%f939, %f940, %f941, %f942};
	st.global.v4.f32 	[%rd41+16], {%f943, %f944, %f945, %f946};
	add.s64 	%rd42, %rd41, %rd36;
	st.global.v4.f32 	[%rd42], {%f947, %f948, %f949, %f950};
	st.global.v4.f32 	[%rd42+16], {%f951, %f952, %f953, %f954};
	add.s64 	%rd43, %rd42, %rd36;
	st.global.v4.f32 	[%rd43], {%f955, %f956, %f957, %f958};
	st.global.v4.f32 	[%rd43+16], {%f959, %f960, %f961, %f962};
	ret;

}


// ===== COMPILED SASS (sm_100) =====

	.target	sm_100

	.elftype	@"ET_EXEC"


//--------------------- .note.nv.tkinfo           --------------------------
	.section	.note.nv.tkinfo,"",@"SHT_NOTE"
	.sectionflags	@"SHF_NOTE_NV_TKINFO"
	.tkinfo
        /*0018*/ 	.word	0x00000002
        /*0030*/ 	.string	""
        /*0030*/ 	.string	"ptxas"
        /*0030*/ 	.string	"Cuda compilation tools, release 13.0, V13.0.88"
        /*0030*/ 	.string	"Build cuda_13.0.r13.0/compiler.36424714_0"
        /*0030*/ 	.string	"-arch sm_100 -m 64 "



//--------------------- .note.nv.cuinfo           --------------------------
	.section	.note.nv.cuinfo,"",@"SHT_NOTE"
	.sectionflags	@"SHF_NOTE_NV_CUINFO"
        /*0018*/ 	.short	0x0002
        /*001a*/ 	.short	0x0064
        /*001c*/ 	.short	0x0082
	.zero		2


//--------------------- .nv.info                  --------------------------
	.section	.nv.info,"",@"SHT_CUDA_INFO"
	.align	4


	//----- nvinfo : EIATTR_REGCOUNT
	.align		4
        /*0000*/ 	.byte	0x04, 0x2f
        /*0002*/ 	.short	(.L_1 - .L_0)
	.align		4
.L_0:
        /*0004*/ 	.word	index@(_Z6sgemm8iiifPfiS_ifS_i)
        /*0008*/ 	.word	0x0000009d


	//----- nvinfo : EIATTR_FRAME_SIZE
	.align		4
.L_1:
        /*000c*/ 	.byte	0x04, 0x11
        /*000e*/ 	.short	(.L_3 - .L_2)
	.align		4
.L_2:
        /*0010*/ 	.word	index@(_Z6sgemm8iiifPfiS_ifS_i)
        /*0014*/ 	.word	0x00000000


	//----- nvinfo : EIATTR_MIN_STACK_SIZE
	.align		4
.L_3:
        /*0018*/ 	.byte	0x04, 0x12
        /*001a*/ 	.short	(.L_5 - .L_4)
	.align		4
.L_4:
        /*001c*/ 	.word	index@(_Z6sgemm8iiifPfiS_ifS_i)
        /*0020*/ 	.word	0x00000000
.L_5:


//--------------------- .nv.compat                --------------------------
	.section	.nv.compat,"",@"SHT_CUDA_COMPAT_INFO"
	.align	4
        /*0000*/ 	.byte	0x02, 0x09, 0x00, 0x00, 0x02, 0x02, 0x01, 0x00, 0x02, 0x05, 0x05, 0x00, 0x03, 0x07, 0x01, 0x01
        /*0010*/ 	.byte	0x02, 0x03, 0x00, 0x00, 0x02, 0x06, 0x01, 0x00, 0x04, 0x0b, 0x08, 0x00, 0x09, 0x00, 0x00, 0x00
        /*0020*/ 	.byte	0x00, 0x00, 0x00, 0x00


//--------------------- .nv.info._Z6sgemm8iiifPfiS_ifS_i --------------------------
	.section	.nv.info._Z6sgemm8iiifPfiS_ifS_i,"",@"SHT_CUDA_INFO"
	.sectionflags	@""
	.align	4


	//----- nvinfo : EIATTR_CUDA_API_VERSION
	.align		4
        /*0000*/ 	.byte	0x04, 0x37
        /*0002*/ 	.short	(.L_7 - .L_6)
.L_6:
        /*0004*/ 	.word	0x00000082


	//----- nvinfo : EIATTR_KPARAM_INFO
	.align		4
.L_7:
        /*0008*/ 	.byte	0x04, 0x17
        /*000a*/ 	.short	(.L_9 - .L_8)
.L_8:
        /*000c*/ 	.word	0x00000000
        /*0010*/ 	.short	0x000a
        /*0012*/ 	.short	0x0038
        /*0014*/ 	.byte	0x00, 0xf0, 0x11, 0x00


	//----- nvinfo : EIATTR_KPARAM_INFO
	.align		4
.L_9:
        /*0018*/ 	.byte	0x04, 0x17
        /*001a*/ 	.short	(.L_11 - .L_10)
.L_10:
        /*001c*/ 	.word	0x00000000
        /*0020*/ 	.short	0x0009
        /*0022*/ 	.short	0x0030
        /*0024*/ 	.byte	0x00, 0xf5, 0x21, 0x00


	//----- nvinfo : EIATTR_KPARAM_INFO
	.align		4
.L_11:
        /*0028*/ 	.byte	0x04, 0x17
        /*002a*/ 	.short	(.L_13 - .L_12)
.L_12:
        /*002c*/ 	.word	0x00000000
        /*0030*/ 	.short	0x0008
        /*0032*/ 	.short	0x002c
        /*0034*/ 	.byte	0x00, 0xf0, 0x11, 0x00


	//----- nvinfo : EIATTR_KPARAM_INFO
	.align		4
.L_13:
        /*0038*/ 	.byte	0x04, 0x17
        /*003a*/ 	.short	(.L_15 - .L_14)
.L_14:
        /*003c*/ 	.word	0x00000000
        /*0040*/ 	.short	0x0007
        /*0042*/ 	.short	0x0028
        /*0044*/ 	.byte	0x00, 0xf0, 0x11, 0x00


	//----- nvinfo : EIATTR_KPARAM_INFO
	.align		4
.L_15:
        /*0048*/ 	.byte	0x04, 0x17
        /*004a*/ 	.short	(.L_17 - .L_16)
.L_16:
        /*004c*/ 	.word	0x00000000
        /*0050*/ 	.short	0x0006
        /*0052*/ 	.short	0x0020
        /*0054*/ 	.byte	0x00, 0xf5, 0x21, 0x00


	//----- nvinfo : EIATTR_KPARAM_INFO
	.align		4
.L_17:
        /*0058*/ 	.byte	0x04, 0x17
        /*005a*/ 	.short	(.L_19 - .L_18)
.L_18:
        /*005c*/ 	.word	0x00000000
        /*0060*/ 	.short	0x0005
        /*0062*/ 	.short	0x0018
        /*0064*/ 	.byte	0x00, 0xf0, 0x11, 0x00


	//----- nvinfo : EIATTR_KPARAM_INFO
	.align		4
.L_19:
        /*0068*/ 	.byte	0x04, 0x17
        /*006a*/ 	.short	(.L_21 - .L_20)
.L_20:
        /*006c*/ 	.word	0x00000000
        /*0070*/ 	.short	0x0004
        /*0072*/ 	.short	0x0010
        /*0074*/ 	.byte	0x00, 0xf5, 0x21, 0x00


	//----- nvinfo : EIATTR_KPARAM_INFO
	.align		4
.L_21:
        /*0078*/ 	.byte	0x04, 0x17
        /*007a*/ 	.short	(.L_23 - .L_22)
.L_22:
        /*007c*/ 	.word	0x00000000
        /*0080*/ 	.short	0x0003
        /*0082*/ 	.short	0x000c
        /*0084*/ 	.byte	0x00, 0xf0, 0x11, 0x00


	//----- nvinfo : EIATTR_KPARAM_INFO
	.align		4
.L_23:
        /*0088*/ 	.byte	0x04, 0x17
        /*008a*/ 	.short	(.L_25 - .L_24)
.L_24:
        /*008c*/ 	.word	0x00000000
        /*0090*/ 	.short	0x0002
        /*0092*/ 	.short	0x0008
        /*0094*/ 	.byte	0x00, 0xf0, 0x11, 0x00


	//----- nvinfo : EIATTR_KPARAM_INFO
	.align		4
.L_25:
        /*0098*/ 	.byte	0x04, 0x17
        /*009a*/ 	.short	(.L_27 - .L_26)
.L_26:
        /*009c*/ 	.word	0x00000000
        /*00a0*/ 	.short	0x0001
        /*00a2*/ 	.short	0x0004
        /*00a4*/ 	.byte	0x00, 0xf0, 0x11, 0x00


	//----- nvinfo : EIATTR_KPARAM_INFO
	.align		4
.L_27:
        /*00a8*/ 	.byte	0x04, 0x17
        /*00aa*/ 	.short	(.L_29 - .L_28)
.L_28:
        /*00ac*/ 	.word	0x00000000
        /*00b0*/ 	.short	0x0000
        /*00b2*/ 	.short	0x0000
        /*00b4*/ 	.byte	0x00, 0xf0, 0x11, 0x00


	//----- nvinfo : EIATTR_SPARSE_MMA_MASK
	.align		4
.L_29:
        /*00b8*/ 	.byte	0x03, 0x50
        /*00ba*/ 	.short	0x0000


	//----- nvinfo : EIATTR_MAXREG_COUNT
	.align		4
        /*00bc*/ 	.byte	0x03, 0x1b
        /*00be*/ 	.short	0x00ff


	//----- nvinfo : EIATTR_NUM_BARRIERS
	.align		4
        /*00c0*/ 	.byte	0x02, 0x4c
        /*00c2*/ 	.byte	0x01
	.zero		1


	//----- nvinfo : EIATTR_MERCURY_ISA_VERSION
	.align		4
        /*00c4*/ 	.byte	0x03, 0x5f
        /*00c6*/ 	.short	0x0101


	//----- nvinfo : EIATTR_VRC_CTA_INIT_COUNT
	.align		4
        /*00c8*/ 	.byte	0x02, 0x4a
	.zero		1
	.zero		1


	//----- nvinfo : EIATTR_EXIT_INSTR_OFFSETS
	.align		4
        /*00cc*/ 	.byte	0x04, 0x1c
        /*00ce*/ 	.short	(.L_31 - .L_30)


	//   ....[0]....
.L_30:
        /*00d0*/ 	.word	0x00002e50


	//----- nvinfo : EIATTR_CBANK_PARAM_SIZE
	.align		4
.L_31:
        /*00d4*/ 	.byte	0x03, 0x19
        /*00d6*/ 	.short	0x003c


	//----- nvinfo : EIATTR_PARAM_CBANK
	.align		4
        /*00d8*/ 	.byte	0x04, 0x0a
        /*00da*/ 	.short	(.L_33 - .L_32)
	.align		4
.L_32:
        /*00dc*/ 	.word	index@(.nv.constant0._Z6sgemm8iiifPfiS_ifS_i)
        /*00e0*/ 	.short	0x0380
        /*00e2*/ 	.short	0x003c


	//----- nvinfo : EIATTR_SW_WAR
	.align		4
.L_33:
        /*00e4*/ 	.byte	0x04, 0x36
        /*00e6*/ 	.short	(.L_35 - .L_34)
.L_34:
        /*00e8*/ 	.word	0x00000008
.L_35:


//--------------------- .nv.callgraph             --------------------------
	.section	.nv.callgraph,"",@"SHT_CUDA_CALLGRAPH"
	.align	4
	.sectionentsize	8
	.align		4
        /*0000*/ 	.word	0x00000000
	.align		4
        /*0004*/ 	.word	0xffffffff
	.align		4
        /*0008*/ 	.word	0x00000000
	.align		4
        /*000c*/ 	.word	0xfffffffe
	.align		4
        /*0010*/ 	.word	0x00000000
	.align		4
        /*0014*/ 	.word	0xfffffffd
	.align		4
        /*0018*/ 	.word	0x00000000
	.align		4
        /*001c*/ 	.word	0xfffffffc


//--------------------- .text._Z6sgemm8iiifPfiS_ifS_i --------------------------
	.section	.text._Z6sgemm8iiifPfiS_ifS_i,"ax",@progbits
	.align	128
        .global         _Z6sgemm8iiifPfiS_ifS_i
        .type           _Z6sgemm8iiifPfiS_ifS_i,@function
        .size           _Z6sgemm8iiifPfiS_ifS_i,(.L_x_3 - _Z6sgemm8iiifPfiS_ifS_i)
        .other          _Z6sgemm8iiifPfiS_ifS_i,@"STO_CUDA_ENTRY STV_DEFAULT"
_Z6sgemm8iiifPfiS_ifS_i:
.text._Z6sgemm8iiifPfiS_ifS_i:
[----:B------:R-:W-:Y:S01]  /*0000*/  LDC R1, c[0x0][0x37c] ;  /* 0x0000df00ff017b82 */ /* 0x000fe20000000800 */
[----:B------:R-:W0:Y:S07]  /*0010*/  S2R R15, SR_TID.X ;  /* 0x00000000000f7919 */ /* 0x000e2e0000002100 */
[----:B------:R-:W1:Y:S01]  /*0020*/  S2UR UR7, SR_CTAID.X ;  /* 0x00000000000779c3 */ /* 0x000e620000002500 */
[----:B------:R-:W2:Y:S01]  /*0030*/  LDCU.64 UR8, c[0x0][0x358] ;  /* 0x00006b00ff0877ac */ /* 0x000ea20008000a00 */
[----:B------:R-:W3:Y:S06]  /*0040*/  S2R R0, SR_CTAID.Y ;  /* 0x0000000000007919 */ /* 0x000eec0000002600 */
[----:B------:R-:W1:Y:S08]  /*0050*/  LDC R39, c[0x0][0x398] ;  /* 0x0000e600ff277b82 */ /* 0x000e700000000800 */
[----:B------:R-:W4:Y:S08]  /*0060*/  LDC.64 R2, c[0x0][0x390] ;  /* 0x0000e400ff027b82 */ /* 0x000f300000000a00 */
[----:B------:R-:W5:Y:S08]  /*0070*/  LDC.64 R4, c[0x0][0x3a0] ;  /* 0x0000e800ff047b82 */ /* 0x000f700000000a00 */
[----:B------:R-:W2:Y:S01]  /*0080*/  LDC R96, c[0x0][0x3a8] ;  /* 0x0000ea00ff607b82 */ /* 0x000ea20000000800 */
[----:B0-----:R-:W-:Y:S01]  /*0090*/  SHF.R.U32.HI R11, RZ, 0x1, R15 ;  /* 0x00000001ff0b7819 */ /* 0x001fe2000001160f */
[----:B-1----:R-:W-:Y:S01]  /*00a0*/  IMAD R8, R39, UR7, RZ ;  /* 0x0000000727087c24 */ /* 0x002fe2000f8e02ff */
[----:B------:R-:W-:-:S05]  /*00b0*/  LOP3.LUT R6, R15, 0xe, RZ, 0xc0, !PT ;  /* 0x0000000e0f067812 */ /* 0x000fca00078ec0ff */
[----:B------:R-:W0:Y:S01]  /*00c0*/  S2UR UR5, SR_CgaCtaId ;  /* 0x00000000000579c3 */ /* 0x000e220000008800 */
[----:B------:R-:W-:Y:S01]  /*00d0*/  LOP3.LUT R7, R11, 0x1f8, RZ, 0xc0, !PT ;  /* 0x000001f80b077812 */ /* 0x000fe200078ec0ff */
[----:B------:R-:W-:Y:S01]  /*00e0*/  UMOV UR4, 0x400 ;  /* 0x0000040000047882 */ /* 0x000fe20000000000 */
[----:B------:R-:W-:Y:S01]  /*00f0*/  SHF.L.U32 R10, R15, 0x2, RZ ;  /* 0x000000020f0a7819 */ /* 0x000fe200000006ff */
[----:B------:R-:W1:Y:S01]  /*0100*/  LDCU UR10, c[0x0][0x388] ;  /* 0x00007100ff0a77ac */ /* 0x000e620008000800 */
[----:B------:R-:W-:Y:S02]  /*0110*/  SHF.L.U32 R37, R8, 0x7, RZ ;  /* 0x0000000708257819 */ /* 0x000fe400000006ff */
[----:B------:R-:W-:Y:S02]  /*0120*/  LEA.HI R13, R6, R7, RZ, 0x1f ;  /* 0x00000007060d7211 */ /* 0x000fe400078ff8ff */
[----:B---3--:R-:W-:Y:S01]  /*0130*/  SHF.L.U32 R9, R0, 0x7, RZ ;  /* 0x0000000700097819 */ /* 0x008fe200000006ff */
[----:B----4-:R-:W-:Y:S01]  /*0140*/  IMAD.WIDE R2, R37, 0x4, R2 ;  /* 0x0000000425027825 */ /* 0x010fe200078e0202 */
[----:B------:R-:W-:-:S02]  /*0150*/  LOP3.LUT R6, R10, 0x4, RZ, 0xc0, !PT ;  /* 0x000000040a067812 */ /* 0x000fc400078ec0ff */
[----:B------:R-:W-:Y:S01]  /*0160*/  SHF.R.U32.HI R12, RZ, 0x5, R15 ;  /* 0x00000005ff0c7819 */ /* 0x000fe2000001160f */
[----:B-----5:R-:W-:Y:S01]  /*0170*/  IMAD.WIDE.U32 R4, R9, 0x4, R4 ;  /* 0x0000000409047825 */ /* 0x020fe200078e0004 */
[----:B------:R-:W-:-:S03]  /*0180*/  LOP3.LUT R7, R10, 0x7c, RZ, 0xc0, !PT ;  /* 0x0000007c0a077812 */ /* 0x000fc600078ec0ff */
[----:B------:R-:W-:Y:S02]  /*0190*/  IMAD R39, R13, R39, R6 ;  /* 0x000000270d277224 */ /* 0x000fe400078e0206 */
[----:B--2---:R-:W-:Y:S02]  /*01a0*/  IMAD R41, R12, R96, R7 ;  /* 0x000000600c297224 */ /* 0x004fe400078e0207 */
[----:B------:R-:W-:-:S04]  /*01b0*/  IMAD.WIDE R6, R39, 0x4, R2 ;  /* 0x0000000427067825 */ /* 0x000fc800078e0202 */
[----:B------:R-:W-:Y:S01]  /*01c0*/  IMAD.WIDE R8, R41, 0x4, R4 ;  /* 0x0000000429087825 */ /* 0x000fe200078e0204 */
[----:B------:R2:W3:Y:S04]  /*01d0*/  LDG.E.128 R16, desc[UR8][R6.64] ;  /* 0x0000000806107981 */ /* 0x0004e8000c1e1d00 */
[----:B------:R4:W5:Y:S01]  /*01e0*/  LDG.E.128 R20, desc[UR8][R8.64] ;  /* 0x0000000808147981 */ /* 0x000962000c1e1d00 */
[C---:B------:R-:W-:Y:S01]  /*01f0*/  SHF.L.U32 R3, R15.reuse, 0xb, RZ ;  /* 0x0000000b0f037819 */ /* 0x040fe200000006ff */
[----:B0-----:R-:W-:Y:S01]  /*0200*/  ULEA UR6, UR5, UR4, 0x18 ;  /* 0x0000000405067291 */ /* 0x001fe2000f8ec0ff */
[----:B------:R-:W-:Y:S01]  /*0210*/  SHF.L.U32 R4, R15, 0x1, RZ ;  /* 0x000000010f047819 */ /* 0x000fe200000006ff */
[----:B------:R-:W-:Y:S01]  /*0220*/  UIADD3 UR4, UPT, UPT, UR4, 0x1000, URZ ;  /* 0x0000100004047890 */ /* 0x000fe2000fffe0ff */
[----:B------:R-:W-:Y:S01]  /*0230*/  LOP3.LUT R3, R3, 0x800, RZ, 0xc0, !PT ;  /* 0x0000080003037812 */ /* 0x000fe200078ec0ff */
[----:B-1----:R-:W-:Y:S01]  /*0240*/  UISETP.GE.AND UP0, UPT, UR10, 0x1, UPT ;  /* 0x000000010a00788c */ /* 0x002fe2000bf06270 */
[----:B------:R-:W-:Y:S01]  /*0250*/  SHF.L.U32 R5, R15, 0x4, RZ ;  /* 0x000000040f057819 */ /* 0x000fe200000006ff */
[----:B------:R-:W-:Y:S01]  /*0260*/  ULEA UR5, UR5, UR4, 0x18 ;  /* 0x0000000405057291 */ /* 0x000fe2000f8ec0ff */
[----:B--2---:R-:W-:-:S02]  /*0270*/  IADD3 R6, PT, PT, R3, UR6, RZ ;  /* 0x0000000603067c10 */ /* 0x004fc4000fffe0ff */
[----:B------:R-:W-:Y:S02]  /*0280*/  CS2R R80, SRZ ;  /* 0x0000000000507805 */ /* 0x000fe4000001ff00 */
[----:B------:R-:W-:Y:S02]  /*0290*/  LOP3.LUT R7, R4, 0x40, RZ, 0xc0, !PT ;  /* 0x0000004004077812 */ /* 0x000fe400078ec0ff */
[----:B------:R-:W-:Y:S02]  /*02a0*/  CS2R R82, SRZ ;  /* 0x0000000000527805 */ /* 0x000fe4000001ff00 */
[----:B------:R-:W-:Y:S02]  /*02b0*/  LEA R13, R13, R6, 0x2 ;  /* 0x000000060d0d7211 */ /* 0x000fe400078e10ff */
[----:B------:R-:W-:Y:S02]  /*02c0*/  CS2R R76, SRZ ;  /* 0x00000000004c7805 */ /* 0x000fe4000001ff00 */
[----:B------:R-:W-:-:S02]  /*02d0*/  LOP3.LUT R6, R5, 0x1f0, RZ, 0xc0, !PT ;  /* 0x000001f005067812 */ /* 0x000fc400078ec0ff */
[----:B------:R-:W-:Y:S02]  /*02e0*/  CS2R R78, SRZ ;  /* 0x00000000004e7805 */ /* 0x000fe4000001ff00 */
[----:B----4-:R-:W-:Y:S02]  /*02f0*/  LEA R9, R12, UR5, 0x9 ;  /* 0x000000050c097c11 */ /* 0x010fe4000f8e48ff */
[----:B------:R-:W-:Y:S02]  /*0300*/  CS2R R72, SRZ ;  /* 0x0000000000487805 */ /* 0x000fe4000001ff00 */
[----:B------:R-:W-:Y:S02]  /*0310*/  LOP3.LUT R7, R7, 0x38, R10, 0xf8, !PT ;  /* 0x0000003807077812 */ /* 0x000fe400078ef80a */
[----:B------:R-:W-:Y:S02]  /*0320*/  CS2R R74, SRZ ;  /* 0x00000000004a7805 */ /* 0x000fe4000001ff00 */
[----:B------:R-:W-:-:S02]  /*0330*/  IADD3 R10, PT, PT, R9, R6, RZ ;  /* 0x00000006090a7210 */ /* 0x000fc40007ffe0ff */
[----:B------:R-:W-:Y:S01]  /*0340*/  CS2R R68, SRZ ;  /* 0x0000000000447805 */ /* 0x000fe2000001ff00 */
[----:B------:R-:W0:Y:S01]  /*0350*/  LDC R9, c[0x0][0x3b8] ;  /* 0x0000ee00ff097b82 */ /* 0x000e220000000800 */
[----:B------:R-:W-:Y:S02]  /*0360*/  SHF.L.U32 R2, R15, 0x3, RZ ;  /* 0x000000030f027819 */ /* 0x000fe400000006ff */
[----:B------:R-:W-:Y:S02]  /*0370*/  CS2R R70, SRZ ;  /* 0x0000000000467805 */ /* 0x000fe4000001ff00 */
[----:B------:R-:W-:Y:S02]  /*0380*/  CS2R R64, SRZ ;  /* 0x0000000000407805 */ /* 0x000fe4000001ff00 */
[----:B------:R-:W-:Y:S02]  /*0390*/  CS2R R66, SRZ ;  /* 0x0000000000427805 */ /* 0x000fe4000001ff00 */
[----:B------:R-:W-:-:S02]  /*03a0*/  LOP3.LUT R14, R2, 0x8, RZ, 0xc0, !PT ;  /* 0x00000008020e7812 */ /* 0x000fc400078ec0ff */
[----:B------:R-:W-:Y:S02]  /*03b0*/  CS2R R60, SRZ ;  /* 0x00000000003c7805 */ /* 0x000fe4000001ff00 */
[----:B------:R-:W-:Y:S02]  /*03c0*/  CS2R R62, SRZ ;  /* 0x00000000003e7805 */ /* 0x000fe4000001ff00 */
[----:B------:R-:W-:Y:S02]  /*03d0*/  CS2R R56, SRZ ;  /* 0x0000000000387805 */ /* 0x000fe4000001ff00 */
[----:B------:R-:W-:Y:S02]  /*03e0*/  LOP3.LUT R8, R14, 0x10, R15, 0xf8, !PT ;  /* 0x000000100e087812 */ /* 0x000fe400078ef80f */
[----:B------:R-:W-:Y:S02]  /*03f0*/  CS2R R58, SRZ ;  /* 0x00000000003a7805 */ /* 0x000fe4000001ff00 */
[----:B------:R-:W-:-:S02]  /*0400*/  CS2R R52, SRZ ;  /* 0x0000000000347805 */ /* 0x000fc4000001ff00 */
[----:B------:R-:W-:Y:S02]  /*0410*/  CS2R R54, SRZ ;  /* 0x0000000000367805 */ /* 0x000fe4000001ff00 */
[----:B------:R-:W-:Y:S02]  /*0420*/  LOP3.LUT R8, R8, 0x1e0, R11, 0xf8, !PT ;  /* 0x000001e008087812 */ /* 0x000fe400078ef80b */
[----:B------:R-:W-:Y:S02]  /*0430*/  CS2R R32, SRZ ;  /* 0x0000000000207805 */ /* 0x000fe4000001ff00 */
[----:B------:R-:W-:Y:S02]  /*0440*/  CS2R R34, SRZ ;  /* 0x0000000000227805 */ /* 0x000fe4000001ff00 */
[----:B------:R-:W-:Y:S02]  /*0450*/  CS2R R28, SRZ ;  /* 0x00000000001c7805 */ /* 0x000fe4000001ff00 */
[----:B------:R-:W-:-:S02]  /*0460*/  CS2R R30, SRZ ;  /* 0x00000000001e7805 */ /* 0x000fc4000001ff00 */
[----:B------:R-:W-:Y:S02]  /*0470*/  CS2R R24, SRZ ;  /* 0x0000000000187805 */ /* 0x000fe4000001ff00 */
[----:B------:R-:W-:Y:S02]  /*0480*/  CS2R R26, SRZ ;  /* 0x00000000001a7805 */ /* 0x000fe4000001ff00 */
[----:B------:R-:W-:Y:S02]  /*0490*/  CS2R R14, SRZ ;  /* 0x00000000000e7805 */ /* 0x000fe4000001ff00 */
[----:B------:R-:W-:Y:S02]  /*04a0*/  CS2R R92, SRZ ;  /* 0x00000000005c7805 */ /* 0x000fe4000001ff00 */
[----:B------:R-:W-:Y:S02]  /*04b0*/  CS2R R94, SRZ ;  /* 0x00000000005e7805 */ /* 0x000fe4000001ff00 */
[----:B------:R-:W-:-:S02]  /*04c0*/  CS2R R84, SRZ ;  /* 0x0000000000547805 */ /* 0x000fc4000001ff00 */
[----:B------:R-:W-:Y:S01]  /*04d0*/  CS2R R86, SRZ ;  /* 0x0000000000567805 */ /* 0x000fe2000001ff00 */
[----:B---3--:R-:W-:Y:S04]  /*04e0*/  STS [R13], R16 ;  /* 0x000000100d007388 */ /* 0x008fe80000000800 */
[----:B------:R1:W-:Y:S04]  /*04f0*/  STS [R13+0x200], R17 ;  /* 0x000200110d007388 */ /* 0x0003e80000000800 */
[----:B------:R-:W-:Y:S04]  /*0500*/  STS [R13+0x400], R18 ;  /* 0x000400120d007388 */ /* 0x000fe80000000800 */
[----:B------:R2:W-:Y:S01]  /*0510*/  STS [R13+0x600], R19 ;  /* 0x000600130d007388 */ /* 0x0005e20000000800 */
[----:B-1----:R-:W-:-:S03]  /*0520*/  CS2R R16, SRZ ;  /* 0x0000000000107805 */ /* 0x002fc6000001ff00 */
[----:B-----5:R1:W-:Y:S01]  /*0530*/  STS.128 [R10], R20 ;  /* 0x000000140a007388 */ /* 0x0203e20000000c00 */
[----:B--2---:R-:W-:Y:S02]  /*0540*/  CS2R R18, SRZ ;  /* 0x0000000000127805 */ /* 0x004fe4000001ff00 */
[----:B------:R-:W-:Y:S02]  /*0550*/  CS2R R12, SRZ ;  /* 0x00000000000c7805 */ /* 0x000fe4000001ff00 */
[----:B-1----:R-:W-:Y:S02]  /*0560*/  CS2R R20, SRZ ;  /* 0x0000000000147805 */ /* 0x002fe4000001ff00 */
[----:B------:R-:W-:Y:S01]  /*0570*/  CS2R R22, SRZ ;  /* 0x0000000000167805 */ /* 0x000fe2000001ff00 */
[----:B------:R-:W-:Y:S06]  /*0580*/  BAR.SYNC.DEFER_BLOCKING 0x0 ;  /* 0x0000000000007b1d */ /* 0x000fec0000010000 */
[----:B0-----:R-:W-:Y:S05]  /*0590*/  BRA.U !UP0, `(.L_x_0) ;  /* 0x0000002508ac7547 */ /* 0x001fea000b800000 */
[----:B------:R-:W-:Y:S01]  /*05a0*/  SHF.L.U32 R96, R96, 0x3, RZ ;  /* 0x0000000360607819 */ /* 0x000fe200000006ff */
[----:B------:R-:W-:Y:S01]  /*05b0*/  IMAD.WIDE R10, R39, 0x4, RZ ;  /* 0x00000004270a7825 */ /* 0x000fe200078e02ff */
[----:B------:R-:W-:Y:S01]  /*05c0*/  LEA R97, R8, UR5, 0x2 ;  /* 0x0000000508617c11 */ /* 0x000fe2000f8e10ff */
[----:B------:R-:W0:Y:S01]  /*05d0*/  LDCU.64 UR14, c[0x0][0x390] ;  /* 0x00007200ff0e77ac */ /* 0x000e220008000a00 */
[----:B------:R-:W-:Y:S01]  /*05e0*/  LEA R56, R7, UR6, 0x2 ;  /* 0x0000000607387c11 */ /* 0x000fe2000f8e10ff */
[----:B------:R-:W-:Y:S01]  /*05f0*/  IMAD.WIDE R12, R96, 0x4, RZ ;  /* 0x00000004600c7825 */ /* 0x000fe200078e02ff */
[----:B------:R-:W-:Y:S01]  /*0600*/  CS2R R86, SRZ ;  /* 0x0000000000567805 */ /* 0x000fe2000001ff00 */
[----:B------:R-:W1:Y:S01]  /*0610*/  LDCU.64 UR12, c[0x0][0x3a0] ;  /* 0x00007400ff0c77ac */ /* 0x000e620008000a00 */
[----:B------:R-:W-:Y:S01]  /*0620*/  CS2R R84, SRZ ;  /* 0x0000000000547805 */ /* 0x000fe2000001ff00 */
[----:B------:R-:W-:Y:S01]  /*0630*/  IMAD.WIDE R10, R37, 0x4, R10 ;  /* 0x00000004250a7825 */ /* 0x000fe200078e020a */
[----:B------:R-:W2:Y:S01]  /*0640*/  LDS.128 R44, [R56+0x10] ;  /* 0x00001000382c7984 */ /* 0x000ea20000000c00 */
[----:B------:R-:W-:-:S02]  /*0650*/  CS2R R94, SRZ ;  /* 0x00000000005e7805 */ /* 0x000fc4000001ff00 */
[----:B------:R-:W-:Y:S01]  /*0660*/  CS2R R92, SRZ ;  /* 0x00000000005c7805 */ /* 0x000fe2000001ff00 */
[----:B------:R-:W-:Y:S01]  /*0670*/  IMAD.WIDE.U32 R12, R0, 0x200, R12 ;  /* 0x00000200000c7825 */ /* 0x000fe200078e000c */
[----:B------:R-:W3:Y:S01]  /*0680*/  LDS.128 R36, [R97+0x10] ;  /* 0x0000100061247984 */ /* 0x000ee20000000c00 */
[----:B------:R-:W-:Y:S02]  /*0690*/  CS2R R14, SRZ ;  /* 0x00000000000e7805 */ /* 0x000fe4000001ff00 */
[----:B------:R-:W-:Y:S02]  /*06a0*/  CS2R R18, SRZ ;  /* 0x0000000000127805 */ /* 0x000fe4000001ff00 */
[----:B------:R-:W-:Y:S01]  /*06b0*/  CS2R R16, SRZ ;  /* 0x0000000000107805 */ /* 0x000fe2000001ff00 */
[----:B------:R4:W2:Y:S01]  /*06c0*/  LDS.128 R48, [R56] ;  /* 0x0000000038307984 */ /* 0x0008a20000000c00 */
[----:B------:R-:W-:Y:S01]  /*06d0*/  IMAD.WIDE R12, R41, 0x4, R12 ;  /* 0x00000004290c7825 */ /* 0x000fe200078e020c */
[----:B------:R-:W-:-:S02]  /*06e0*/  CS2R R22, SRZ ;  /* 0x0000000000167805 */ /* 0x000fc4000001ff00 */
[----:B0-----:R-:W-:Y:S01]  /*06f0*/  IADD3 R10, P1, PT, R10, UR14, RZ ;  /* 0x0000000e0a0a7c10 */ /* 0x001fe2000ff3e0ff */
[----:B------:R0:W0:Y:S01]  /*0700*/  LDS.128 R40, [R97] ;  /* 0x0000000061287984 */ /* 0x0000220000000c00 */
[----:B------:R-:W-:Y:S02]  /*0710*/  CS2R R20, SRZ ;  /* 0x0000000000147805 */ /* 0x000fe4000001ff00 */
[----:B------:R-:W-:Y:S02]  /*0720*/  CS2R R26, SRZ ;  /* 0x00000000001a7805 */ /* 0x000fe4000001ff00 */
[----:B-1----:R-:W-:Y:S02]  /*0730*/  IADD3 R98, P0, PT, R12, UR12, RZ ;  /* 0x0000000c0c627c10 */ /* 0x002fe4000ff1e0ff */
[----:B------:R-:W-:Y:S02]  /*0740*/  CS2R R24, SRZ ;  /* 0x0000000000187805 */ /* 0x000fe4000001ff00 */
[----:B------:R-:W-:-:S02]  /*0750*/  IADD3 R10, P2, PT, R10, 0x20, RZ ;  /* 0x000000200a0a7810 */ /* 0x000fc40007f5e0ff */
[----:B------:R-:W-:Y:S02]  /*0760*/  CS2R R30, SRZ ;  /* 0x00000000001e7805 */ /* 0x000fe4000001ff00 */
[----:B------:R-:W-:Y:S02]  /*0770*/  IADD3.X R99, PT, PT, R13, UR13, RZ, P0, !PT ;  /* 0x0000000d0d637c10 */ /* 0x000fe400087fe4ff */
[----:B------:R-:W-:Y:S02]  /*0780*/  CS2R R12, SRZ ;  /* 0x00000000000c7805 */ /* 0x000fe4000001ff00 */
[----:B------:R-:W-:Y:S02]  /*0790*/  IADD3.X R11, PT, PT, RZ, UR15, R11, P2, P1 ;  /* 0x0000000fff0b7c10 */ /* 0x000fe400097e240b */
[----:B------:R-:W-:Y:S02]  /*07a0*/  CS2R R28, SRZ ;  /* 0x00000000001c7805 */ /* 0x000fe4000001ff00 */
[----:B------:R-:W-:-:S02]  /*07b0*/  CS2R R34, SRZ ;  /* 0x0000000000227805 */ /* 0x000fc4000001ff00 */
[----:B------:R-:W-:Y:S02]  /*07c0*/  CS2R R32, SRZ ;  /* 0x0000000000207805 */ /* 0x000fe4000001ff00 */
[----:B------:R-:W-:Y:S02]  /*07d0*/  CS2R R54, SRZ ;  /* 0x0000000000367805 */ /* 0x000fe4000001ff00 */
[----:B------:R-:W-:Y:S02]  /*07e0*/  CS2R R52, SRZ ;  /* 0x0000000000347805 */ /* 0x000fe4000001ff00 */
[----:B------:R-:W-:Y:S02]  /*07f0*/  CS2R R58, SRZ ;  /* 0x00000000003a7805 */ /* 0x000fe4000001ff00 */
[----:B----4-:R-:W-:Y:S02]  /*0800*/  CS2R R56, SRZ ;  /* 0x0000000000387805 */ /* 0x010fe4000001ff00 */
[----:B------:R-:W-:-:S02]  /*0810*/  CS2R R62, SRZ ;  /* 0x00000000003e7805 */ /* 0x000fc4000001ff00 */
[----:B------:R-:W-:Y:S02]  /*0820*/  CS2R R60, SRZ ;  /* 0x00000000003c7805 */ /* 0x000fe4000001ff00 */
[----:B------:R-:W-:Y:S02]  /*0830*/  CS2R R66, SRZ ;  /* 0x0000000000427805 */ /* 0x000fe4000001ff00 */
        /* <DEDUP_REMOVED lines=8> */
[----:B------:R-:W-:Y:S01]  /*08c0*/  CS2R R80, SRZ ;  /* 0x0000000000507805 */ /* 0x000fe2000001ff00 */
[----:B0-23--:R-:W-:-:S06]  /*08d0*/  UMOV UR4, URZ ;  /* 0x000000ff00047c82 */ /* 0x00dfcc0008000000 */
.L_x_1:
[----:B------:R-:W-:Y:S01]  /*08e0*/  LOP3.LUT R100, R2, 0x100, RZ, 0xc0, !PT ;  /* 0x0000010002647812 */ /* 0x000fe200078ec0ff */
[C---:B------:R-:W-:Y:S01]  /*08f0*/  FFMA R136, R48.reuse, R41, R81 ;  /* 0x0000002930887223 */ /* 0x040fe20000000051 */
[C---:B------:R-:W-:Y:S01]  /*0900*/  FFMA R89, R48.reuse, R42, R82 ;  /* 0x0000002a30597223 */ /* 0x040fe20000000052 */
[----:B------:R-:W-:Y:S01]  /*0910*/  FFMA R134, R48, R43, R83 ;  /* 0x0000002b30867223 */ /* 0x000fe20000000053 */
[----:B------:R-:W-:Y:S01]  /*0920*/  LOP3.LUT R100, R100, 0xe0, R5, 0xf8, !PT ;  /* 0x000000e064647812 */ /* 0x000fe200078ef805 */
[C---:B------:R-:W-:Y:S01]  /*0930*/  FFMA R132, R48.reuse, R37, R77 ;  /* 0x0000002530847223 */ /* 0x040fe2000000004d */
[----:B------:R-:W-:Y:S01]  /*0940*/  FFMA R144, R48, R39, R79 ;  /* 0x0000002730907223 */ /* 0x000fe2000000004f */
[C---:B------:R-:W-:Y:S01]  /*0950*/  FFMA R142, R49.reuse, R41, R73 ;  /* 0x00000029318e7223 */ /* 0x040fe20000000049 */
[C---:B------:R-:W-:Y:S01]  /*0960*/  FFMA R140, R49.reuse, R43, R75 ;  /* 0x0000002b318c7223 */ /* 0x040fe2000000004b */
[-C--:B------:R-:W-:Y:S01]  /*0970*/  FFMA R135, R50, R40.reuse, R64 ;  /* 0x0000002832877223 */ /* 0x080fe20000000040 */
[C---:B------:R-:W-:Y:S01]  /*0980*/  FFMA R91, R48.reuse, R40, R80 ;  /* 0x00000028305b7223 */ /* 0x040fe20000000050 */
[C---:B------:R-:W-:Y:S01]  /*0990*/  FFMA R83, R48.reuse, R36, R76 ;  /* 0x0000002430537223 */ /* 0x040fe2000000004c */
[----:B------:R-:W-:Y:S01]  /*09a0*/  FFMA R81, R48, R38, R78 ;  /* 0x0000002630517223 */ /* 0x000fe2000000004e */
[C---:B------:R-:W-:Y:S01]  /*09b0*/  FFMA R72, R49.reuse, R40, R72 ;  /* 0x0000002831487223 */ /* 0x040fe20000000048 */
[C---:B------:R-:W-:Y:S01]  /*09c0*/  FFMA R123, R49.reuse, R42, R74 ;  /* 0x0000002a317b7223 */ /* 0x040fe2000000004a */
[C---:B------:R-:W-:Y:S01]  /*09d0*/  FFMA R121, R49.reuse, R36, R68 ;  /* 0x0000002431797223 */ /* 0x040fe20000000044 */
        /* <DEDUP_REMOVED lines=22> */
[----:B------:R-:W-:Y:S01]  /*0b40*/  LDS.128 R56, [R97+0x200] ;  /* 0x0002000061387984 */ /* 0x000fe20000000c00 */
[C---:B------:R-:W-:Y:S01]  /*0b50*/  FFMA R76, R45.reuse, R40, R24 ;  /* 0x000000282d4c7223 */ /* 0x040fe20000000018 */
[C---:B------:R-:W-:Y:S01]  /*0b60*/  FFMA R124, R45.reuse, R41, R25 ;  /* 0x000000292d7c7223 */ /* 0x040fe20000000019 */
[C---:B------:R-:W-:Y:S01]  /*0b70*/  FFMA R119, R45.reuse, R42, R26 ;  /* 0x0000002a2d777223 */ /* 0x040fe2000000001a */
[----:B------:R-:W0:Y:S01]  /*0b80*/  LDS.128 R60, [R100+UR6+0x200] ;  /* 0x00020006643c7984 */ /* 0x000e220008000c00 */
[----:B------:R-:W-:Y:S01]  /*0b90*/  FFMA R74, R45, R43, R27 ;  /* 0x0000002b2d4a7223 */ /* 0x000fe2000000001b */
[C---:B------:R-:W-:Y:S01]  /*0ba0*/  FFMA R113, R46.reuse, R40, R16 ;  /* 0x000000282e717223 */ /* 0x040fe20000000010 */
[C---:B------:R-:W-:Y:S01]  /*0bb0*/  FFMA R118, R46.reuse, R41, R17 ;  /* 0x000000292e767223 */ /* 0x040fe20000000011 */
[----:B------:R-:W1:Y:S01]  /*0bc0*/  LDS.128 R48, [R97+0x210] ;  /* 0x0002100061307984 */ /* 0x000e620000000c00 */
[C---:B------:R-:W-:Y:S01]  /*0bd0*/  FFMA R111, R46.reuse, R42, R18 ;  /* 0x0000002a2e6f7223 */ /* 0x040fe20000000012 */
[C---:B------:R-:W-:Y:S01]  /*0be0*/  FFMA R116, R46.reuse, R43, R19 ;  /* 0x0000002b2e747223 */ /* 0x040fe20000000013 */
[C---:B------:R-:W-:Y:S01]  /*0bf0*/  FFMA R109, R46.reuse, R36, R12 ;  /* 0x000000242e6d7223 */ /* 0x040fe2000000000c */
[----:B------:R-:W2:Y:S01]  /*0c00*/  LDS.128 R20, [R100+UR6+0x210] ;  /* 0x0002100664147984 */ /* 0x000ea20008000c00 */
        /* <DEDUP_REMOVED lines=11> */
[----:B------:R-:W-:Y:S01]  /*0cc0*/  LDS.128 R12, [R97+0x410] ;  /* 0x00041000610c7984 */ /* 0x000fe20000000c00 */
[----:B------:R-:W-:Y:S01]  /*0cd0*/  FFMA R78, R44, R39, R31 ;  /* 0x000000272c4e7223 */ /* 0x000fe2000000001f */
[C---:B------:R-:W-:Y:S01]  /*0ce0*/  FFMA R110, R47.reuse, R40, R92 ;  /* 0x000000282f6e7223 */ /* 0x040fe2000000005c */
[C---:B------:R-:W-:Y:S01]  /*0cf0*/  FFMA R108, R47.reuse, R41, R93 ;  /* 0x000000292f6c7223 */ /* 0x040fe2000000005d */
[----:B------:R-:W3:Y:S01]  /*0d00*/  LDS.128 R16, [R100+UR6+0x410] ;  /* 0x0004100664107984 */ /* 0x000ee20008000c00 */
[C---:B------:R-:W-:Y:S01]  /*0d10*/  FFMA R105, R47.reuse, R42, R94 ;  /* 0x0000002a2f697223 */ /* 0x040fe2000000005e */
[C---:B------:R-:W-:Y:S01]  /*0d20*/  FFMA R106, R47.reuse, R43, R95 ;  /* 0x0000002b2f6a7223 */ /* 0x040fe2000000005f */
[C---:B------:R-:W-:Y:S01]  /*0d30*/  FFMA R103, R47.reuse, R36, R84 ;  /* 0x000000242f677223 */ /* 0x040fe20000000054 */
[----:B------:R-:W4:Y:S01]  /*0d40*/  LDS.128 R32, [R100+UR6+0x400] ;  /* 0x0004000664207984 */ /* 0x000f220008000c00 */
[C---:B------:R-:W-:Y:S01]  /*0d50*/  FFMA R104, R47.reuse, R37, R85 ;  /* 0x000000252f687223 */ /* 0x040fe20000000055 */
[C---:B------:R-:W-:Y:S01]  /*0d60*/  FFMA R101, R47.reuse, R38, R86 ;  /* 0x000000262f657223 */ /* 0x040fe20000000056 */
[----:B------:R-:W-:Y:S01]  /*0d70*/  FFMA R102, R47, R39, R87 ;  /* 0x000000272f667223 */ /* 0x000fe20000000057 */
[----:B------:R-:W-:Y:S01]  /*0d80*/  MOV R40, R98 ;  /* 0x0000006200287202 */ /* 0x000fe20000000f00 */
[----:B------:R-:W-:Y:S01]  /*0d90*/  LDS.128 R92, [R97+0xe00] ;  /* 0x000e0000615c7984 */ /* 0x000fe20000000c00 */
[----:B------:R-:W-:-:S03]  /*0da0*/  MOV R41, R99 ;  /* 0x0000006300297202 */ /* 0x000fc60000000f00 */
[----:B------:R-:W-:-:S04]  /*0db0*/  IMAD.WIDE R98, R96, 0x4, R40 ;  /* 0x0000000460627825 */ /* 0x000fc800078e0228 */
[C---:B0-----:R-:W-:Y:S01]  /*0dc0*/  FFMA R67, R60.reuse, R56, R91 ;  /* 0x000000383c437223 */ /* 0x041fe2000000005b */
[C---:B------:R-:W-:Y:S01]  /*0dd0*/  FFMA R70, R60.reuse, R57, R136 ;  /* 0x000000393c467223 */ /* 0x040fe20000000088 */
[C---:B------:R-:W-:Y:S01]  /*0de0*/  FFMA R65, R60.reuse, R58, R89 ;  /* 0x0000003a3c417223 */ /* 0x040fe20000000059 */
[C---:B------:R-:W-:Y:S01]  /*0df0*/  FFMA R68, R60.reuse, R59, R134 ;  /* 0x0000003b3c447223 */ /* 0x040fe20000000086 */
[----:B-1----:R-:W-:Y:S01]  /*0e00*/  FFMA R31, R61, R50, R79 ;  /* 0x000000323d1f7223 */ /* 0x002fe2000000004f */
[C---:B------:R-:W-:Y:S01]  /*0e10*/  FFMA R45, R60.reuse, R48, R83 ;  /* 0x000000303c2d7223 */ /* 0x040fe20000000053 */
[C---:B------:R-:W-:Y:S01]  /*0e20*/  FFMA R66, R60.reuse, R49, R132 ;  /* 0x000000313c427223 */ /* 0x040fe20000000084 */
[----:B------:R-:W-:Y:S01]  /*0e30*/  FFMA R43, R60, R50, R81 ;  /* 0x000000323c2b7223 */ /* 0x000fe20000000051 */
[C---:B--2---:R-:W-:Y:S01]  /*0e40*/  FFMA R71, R20.reuse, R56, R71 ;  /* 0x0000003814477223 */ /* 0x044fe20000000047 */
        /* <DEDUP_REMOVED lines=30> */
[-C--:B------:R-:W-:Y:S01]  /*1030*/  FFMA R102, R23, R51.reuse, R102 ;  /* 0x0000003317667223 */ /* 0x080fe20000000066 */
[----:B------:R-:W-:Y:S01]  /*1040*/  FFMA R44, R60, R51, R144 ;  /* 0x000000333c2c7223 */ /* 0x000fe20000000090 */
[CC--:B------:R-:W-:Y:S01]  /*1050*/  FFMA R37, R61.reuse, R48.reuse, R121 ;  /* 0x000000303d257223 */ /* 0x0c0fe20000000079 */
        /* <DEDUP_REMOVED lines=12> */
[CC--:B------:R-:W-:Y:S01]  /*1120*/  FFMA R39, R61.reuse, R58.reuse, R123 ;  /* 0x0000003a3d277223 */ /* 0x0c0fe2000000007b */
[----:B------:R-:W-:Y:S01]  /*1130*/  FFMA R60, R61, R59, R140 ;  /* 0x0000003b3d3c7223 */ /* 0x000fe2000000008c */
[CC--:B------:R-:W-:Y:S01]  /*1140*/  FFMA R28, R62.reuse, R57.reuse, R150 ;  /* 0x000000393e1c7223 */ /* 0x0c0fe20000000096 */
[----:B------:R-:W-:Y:S01]  /*1150*/  FFMA R55, R62, R58, R133 ;  /* 0x0000003a3e377223 */ /* 0x000fe20000000085 */
[C---:B------:R-:W-:Y:S01]  /*1160*/  FFMA R36, R63.reuse, R56, R64 ;  /* 0x000000383f247223 */ /* 0x040fe20000000040 */
[C---:B------:R-:W-:Y:S01]  /*1170*/  FFMA R130, R63.reuse, R57, R130 ;  /* 0x000000393f827223 */ /* 0x040fe20000000082 */
[C---:B------:R-:W-:Y:S01]  /*1180*/  FFMA R77, R63.reuse, R58, R77 ;  /* 0x0000003a3f4d7223 */ /* 0x040fe2000000004d */
[----:B------:R-:W-:Y:S01]  /*1190*/  FFMA R90, R63, R59, R90 ;  /* 0x0000003b3f5a7223 */ /* 0x000fe2000000005a */
[C---:B---3--:R-:W-:Y:S01]  /*11a0*/  FFMA R71, R16.reuse, R24, R71 ;  /* 0x0000001810477223 */ /* 0x048fe20000000047 */
        /* <DEDUP_REMOVED lines=31> */
[C---:B----4-:R-:W-:Y:S01]  /*13a0*/  FFMA R63, R32.reuse, R12, R45 ;  /* 0x0000000c203f7223 */ /* 0x050fe2000000002d */
[C---:B------:R-:W-:Y:S01]  /*13b0*/  FFMA R66, R32.reuse, R13, R66 ;  /* 0x0000000d20427223 */ /* 0x040fe20000000042 */
[C---:B------:R-:W-:Y:S01]  /*13c0*/  FFMA R61, R32.reuse, R14, R43 ;  /* 0x0000000e203d7223 */ /* 0x040fe2000000002b */
[----:B------:R-:W-:Y:S01]  /*13d0*/  FFMA R64, R32, R15, R44 ;  /* 0x0000000f20407223 */ /* 0x000fe2000000002c */
[C---:B------:R-:W-:Y:S01]  /*13e0*/  FFMA R57, R33.reuse, R12, R37 ;  /* 0x0000000c21397223 */ /* 0x040fe20000000025 */
        /* <DEDUP_REMOVED lines=11> */
[----:B------:R-:W2:Y:S01]  /*14a0*/  LDG.E.128 R16, desc[UR8][R10.64] ;  /* 0x000000080a107981 */ /* 0x000ea2000c1e1d00 */
[C---:B------:R-:W-:Y:S01]  /*14b0*/  FFMA R29, R62.reuse, R56, R135 ;  /* 0x000000383e1d7223 */ /* 0x040fe20000000087 */
[----:B------:R-:W-:Y:S01]  /*14c0*/  FFMA R54, R62, R59, R148 ;  /* 0x0000003b3e367223 */ /* 0x000fe20000000094 */
[----:B------:R-:W-:Y:S01]  /*14d0*/  FFMA R59, R33, R26, R39 ;  /* 0x0000001a213b7223 */ /* 0x000fe20000000027 */
[----:B------:R0:W3:Y:S01]  /*14e0*/  LDG.E.128 R12, desc[UR8][R40.64] ;  /* 0x00000008280c7981 */ /* 0x0000e2000c1e1d00 */
[CC--:B------:R-:W-:Y:S01]  /*14f0*/  FFMA R49, R34.reuse, R24.reuse, R29 ;  /* 0x0000001822317223 */ /* 0x0c0fe2000000001d */
[-C--:B------:R-:W-:Y:S01]  /*1500*/  FFMA R48, R34, R25.reuse, R28 ;  /* 0x0000001922307223 */ /* 0x080fe2000000001c */
[-C--:B------:R-:W-:Y:S01]  /*1510*/  FFMA R56, R35, R24.reuse, R36 ;  /* 0x0000001823387223 */ /* 0x080fe20000000024 */
[----:B------:R-:W-:Y:S01]  /*1520*/  LDS.128 R28, [R97+0x600] ;  /* 0x00060000611c7984 */ /* 0x000fe20000000c00 */
[C---:B------:R-:W-:Y:S01]  /*1530*/  FFMA R67, R32.reuse, R24, R67 ;  /* 0x0000001820437223 */ /* 0x040fe20000000043 */
[C---:B------:R-:W-:Y:S01]  /*1540*/  FFMA R70, R32.reuse, R25, R70 ;  /* 0x0000001920467223 */ /* 0x040fe20000000046 */
[C---:B------:R-:W-:Y:S01]  /*1550*/  FFMA R65, R32.reuse, R26, R65 ;  /* 0x0000001a20417223 */ /* 0x040fe20000000041 */
[----:B------:R-:W1:Y:S01]  /*1560*/  LDS.128 R44, [R100+UR6+0x600] ;  /* 0x00060006642c7984 */ /* 0x000e620008000c00 */
[----:B------:R-:W-:Y:S01]  /*1570*/  FFMA R68, R32, R27, R68 ;  /* 0x0000001b20447223 */ /* 0x000fe20000000044 */
[C---:B------:R-:W-:Y:S01]  /*1580*/  FFMA R72, R33.reuse, R24, R72 ;  /* 0x0000001821487223 */ /* 0x040fe20000000048 */
[C---:B------:R-:W-:Y:S01]  /*1590*/  FFMA R62, R33.reuse, R25, R42 ;  /* 0x00000019213e7223 */ /* 0x040fe2000000002a */
[----:B------:R-:W4:Y:S01]  /*15a0*/  LDS.128 R36, [R100+UR6+0x610] ;  /* 0x0006100664247984 */ /* 0x000f220008000c00 */
[-C--:B------:R-:W-:Y:S01]  /*15b0*/  FFMA R60, R33, R27.reuse, R60 ;  /* 0x0000001b213c7223 */ /* 0x080fe2000000003c */
[CC--:B------:R-:W-:Y:S01]  /*15c0*/  FFMA R55, R34.reuse, R26.reuse, R55 ;  /* 0x0000001a22377223 */ /* 0x0c0fe20000000037 */
[----:B------:R-:W-:Y:S01]  /*15d0*/  FFMA R54, R34, R27, R54 ;  /* 0x0000001b22367223 */ /* 0x000fe20000000036 */
[----:B------:R-:W5:Y:S01]  /*15e0*/  LDS.128 R20, [R97+0x610] ;  /* 0x0006100061147984 */ /* 0x000f620000000c00 */
[C---:B------:R-:W-:Y:S01]  /*15f0*/  FFMA R130, R35.reuse, R25, R130 ;  /* 0x0000001923827223 */ /* 0x040fe20000000082 */
[C---:B------:R-:W-:Y:S01]  /*1600*/  FFMA R77, R35.reuse, R26, R77 ;  /* 0x0000001a234d7223 */ /* 0x040fe2000000004d */
[----:B------:R-:W-:Y:S01]  /*1610*/  FFMA R90, R35, R27, R90 ;  /* 0x0000001b235a7223 */ /* 0x000fe2000000005a */
[----:B0-----:R-:W-:Y:S04]  /*1620*/  LDS.128 R40, [R100+UR6+0x800] ;  /* 0x0008000664287984 */ /* 0x001fe80008000c00 */
[----:B------:R-:W0:Y:S04]  /*1630*/  LDS.128 R32, [R97+0x800] ;  /* 0x0008000061207984 */ /* 0x000e280000000c00 */
[----:B------:R-:W0:Y:S01]  /*1640*/  LDS.128 R24, [R97+0x810] ;  /* 0x0008100061187984 */ /* 0x000e220000000c00 */
[C---:B-1----:R-:W-:Y:S01]  /*1650*/  FFMA R67, R44.reuse, R28, R67 ;  /* 0x0000001c2c437223 */ /* 0x042fe20000000043 */
        /* <DEDUP_REMOVED lines=31> */
[C---:B-----5:R-:W-:Y:S01]  /*1850*/  FFMA R63, R44.reuse, R20, R63 ;  /* 0x000000142c3f7223 */ /* 0x060fe2000000003f */
[----:B------:R-:W1:Y:S01]  /*1860*/  LDS.128 R28, [R100+UR6+0x810] ;  /* 0x00081006641c7984 */ /* 0x000e620008000c00 */
        /* <DEDUP_REMOVED lines=31> */
[C---:B0-----:R-:W-:Y:S01]  /*1a60*/  FFMA R67, R40.reuse, R32, R67 ;  /* 0x0000002028437223 */ /* 0x041fe20000000043 */
        /* <DEDUP_REMOVED lines=31> */
[----:B------:R-:W-:Y:S04]  /*1c60*/  LDS.128 R20, [R97+0xa00] ;  /* 0x000a000061147984 */ /* 0x000fe80000000c00 */
[----:B------:R-:W0:Y:S04]  /*1c70*/  LDS.128 R44, [R100+UR6+0xa00] ;  /* 0x000a0006642c7984 */ /* 0x000e280008000c00 */
[----:B------:R-:W4:Y:S04]  /*1c80*/  LDS.128 R40, [R100+UR6+0xa10] ;  /* 0x000a100664287984 */ /* 0x000f280008000c00 */
[----:B------:R-:W5:Y:S01]  /*1c90*/  LDS.128 R36, [R97+0xa10] ;  /* 0x000a100061247984 */ /* 0x000f620000000c00 */
[C---:B-1----:R-:W-:Y:S01]  /*1ca0*/  FFMA R71, R28.reuse, R32, R71 ;  /* 0x000000201c477223 */ /* 0x042fe20000000047 */
        /* <DEDUP_REMOVED lines=31> */
[----:B------:R-:W-:Y:S04]  /*1ea0*/  LDS.128 R32, [R100+UR6+0xc00] ;  /* 0x000c000664207984 */ /* 0x000fe80008000c00 */
[----:B------:R-:W1:Y:S04]  /*1eb0*/  LDS.128 R28, [R97+0xc00] ;  /* 0x000c0000611c7984 */ /* 0x000e680000000c00 */
[----:B------:R-:W1:Y:S01]  /*1ec0*/  LDS.128 R24, [R97+0xc10] ;  /* 0x000c100061187984 */ /* 0x000e620000000c00 */
[C---:B0-----:R-:W-:Y:S01]  /*1ed0*/  FFMA R67, R44.reuse, R20, R67 ;  /* 0x000000142c437223 */ /* 0x041fe20000000043 */
        /* <DEDUP_REMOVED lines=30> */
[----:B------:R-:W-:-:S02]  /*20c0*/  FFMA R106, R43, R23, R106 ;  /* 0x000000172b6a7223 */ /* 0x000fc4000000006a */
[----:B------:R-:W0:Y:S01]  /*20d0*/  LDS.128 R20, [R100+UR6+0xc10] ;  /* 0x000c100664147984 */ /* 0x000e220008000c00 */
[C---:B-----5:R-:W-:Y:S01]  /*20e0*/  FFMA R53, R46.reuse, R38, R53 ;  /* 0x000000262e357223 */ /* 0x060fe20000000035 */
[----:B------:R-:W-:Y:S01]  /*20f0*/  FFMA R52, R46, R39, R52 ;  /* 0x000000272e347223 */ /* 0x000fe20000000034 */
[-C--:B------:R-:W-:Y:S01]  /*2100*/  FFMA R88, R47, R37.reuse, R88 ;  /* 0x000000252f587223 */ /* 0x080fe20000000058 */
        /* <DEDUP_REMOVED lines=8> */
[CC--:B------:R-:W-:Y:S01]  /*2190*/  FFMA R45, R46.reuse, R36.reuse, R79 ;  /* 0x000000242e2d7223 */ /* 0x0c0fe2000000004f */
[----:B------:R-:W-:Y:S01]  /*21a0*/  FFMA R44, R46, R37, R84 ;  /* 0x000000252e2c7223 */ /* 0x000fe20000000054 */
[C---:B------:R-:W-:Y:S01]  /*21b0*/  FFMA R75, R47.reuse, R36, R75 ;  /* 0x000000242f4b7223 */ /* 0x040fe2000000004b */
[C---:B------:R-:W-:Y:S01]  /*21c0*/  FFMA R73, R47.reuse, R38, R73 ;  /* 0x000000262f497223 */ /* 0x040fe20000000049 */
[----:B------:R-:W-:Y:S01]  /*21d0*/  FFMA R82, R47, R39, R82 ;  /* 0x000000272f527223 */ /* 0x000fe20000000052 */
[C---:B------:R-:W-:Y:S01]  /*21e0*/  FFMA R127, R40.reuse, R36, R127 ;  /* 0x00000024287f7223 */ /* 0x040fe2000000007f */
[----:B------:R-:W-:Y:S01]  /*21f0*/  FFMA R125, R40, R38, R125 ;  /* 0x00000026287d7223 */ /* 0x000fe2000000007d */
        /* <DEDUP_REMOVED lines=10> */
[C---:B-1----:R-:W-:Y:S01]  /*22a0*/  FFMA R47, R34.reuse, R30, R55 ;  /* 0x0000001e222f7223 */ /* 0x042fe20000000037 */
[C---:B------:R-:W-:Y:S01]  /*22b0*/  FFMA R46, R34.reuse, R31, R54 ;  /* 0x0000001f222e7223 */ /* 0x040fe20000000036 */
[C---:B------:R-:W-:Y:S01]  /*22c0*/  FFMA R43, R34.reuse, R26, R53 ;  /* 0x0000001a222b7223 */ /* 0x040fe20000000035 */
[----:B------:R-:W-:Y:S01]  /*22d0*/  FFMA R42, R34, R27, R52 ;  /* 0x0000001b222a7223 */ /* 0x000fe20000000034 */
[C---:B------:R-:W-:Y:S01]  /*22e0*/  FFMA R38, R35.reuse, R31, R90 ;  /* 0x0000001f23267223 */ /* 0x040fe2000000005a */
[----:B------:R-:W-:Y:S01]  /*22f0*/  FFMA R36, R35, R25, R88 ;  /* 0x0000001923247223 */ /* 0x000fe20000000058 */
[----:B------:R-:W-:Y:S04]  /*2300*/  LDS.128 R84, [R97+0xe10] ;  /* 0x000e100061547984 */ /* 0x000fe80000000c00 */
[----:B------:R-:W1:Y:S04]  /*2310*/  LDS.128 R52, [R100+UR6+0xe00] ;  /* 0x000e000664347984 */ /* 0x000e680008000c00 */
[----:B------:R-:W4:Y:S01]  /*2320*/  LDS.128 R88, [R100+UR6+0xe10] ;  /* 0x000e100664587984 */ /* 0x000f220008000c00 */
[C---:B------:R-:W-:Y:S01]  /*2330*/  FFMA R126, R40.reuse, R37, R126 ;  /* 0x00000025287e7223 */ /* 0x040fe2000000007e */
[----:B------:R-:W-:Y:S01]  /*2340*/  FFMA R78, R40, R39, R78 ;  /* 0x00000027284e7223 */ /* 0x000fe2000000004e */
        /* <DEDUP_REMOVED lines=52> */
[----:B------:R-:W-:-:S02]  /*2690*/  LOP3.LUT R22, R4, 0x7fc, RZ, 0xc0, !PT ;  /* 0x000007fc04167812 */ /* 0x000fc400078ec0ff */
[----:B------:R-:W-:Y:S02]  /*26a0*/  LOP3.LUT R21, R5, 0x3e00, RZ, 0xc0, !PT ;  /* 0x00003e0005157812 */ /* 0x000fe400078ec0ff */
[----:B------:R-:W-:Y:S01]  /*26b0*/  IADD3 R22, PT, PT, R22, UR6, R3 ;  /* 0x0000000616167c10 */ /* 0x000fe2000fffe003 */
[----:B------:R-:W-:Y:S01]  /*26c0*/  BAR.SYNC.DEFER_BLOCKING 0x0 ;  /* 0x0000000000007b1d */ /* 0x000fe20000010000 */
[----:B------:R-:W-:-:S05]  /*26d0*/  IADD3 R21, PT, PT, R6, UR5, R21 ;  /* 0x0000000506157c10 */ /* 0x000fca000fffe015 */
[----:B--2---:R-:W-:Y:S04]  /*26e0*/  STS [R22], R16 ;  /* 0x0000001016007388 */ /* 0x004fe80000000800 */
[----:B------:R-:W-:Y:S04]  /*26f0*/  STS [R22+0x200], R17 ;  /* 0x0002001116007388 */ /* 0x000fe80000000800 */
[----:B------:R-:W-:Y:S04]  /*2700*/  STS [R22+0x400], R18 ;  /* 0x0004001216007388 */ /* 0x000fe80000000800 */
[----:B------:R-:W-:Y:S04]  /*2710*/  STS [R22+0x600], R19 ;  /* 0x0006001316007388 */ /* 0x000fe80000000800 */
[----:B---3--:R0:W-:Y:S01]  /*2720*/  STS.128 [R21], R12 ;  /* 0x0000000c15007388 */ /* 0x0081e20000000c00 */
        /* <DEDUP_REMOVED lines=18> */
[----:B------:R-:W-:Y:S01]  /*2850*/  BAR.SYNC.DEFER_BLOCKING 0x0 ;  /* 0x0000000000007b1d */ /* 0x000fe20000010000 */
        /* <DEDUP_REMOVED lines=12> */
[----:B------:R1:W2:Y:S04]  /*2920*/  LDS.128 R48, [R100+UR6] ;  /* 0x0000000664307984 */ /* 0x0002a80008000c00 */
[----:B------:R1:W3:Y:S04]  /*2930*/  LDS.128 R44, [R100+UR6+0x10] ;  /* 0x00001006642c7984 */ /* 0x0002e80008000c00 */
[----:B------:R1:W1:Y:S04]  /*2940*/  LDS.128 R40, [R97] ;  /* 0x0000000061287984 */ /* 0x0002680000000c00 */
[----:B------:R0:W1:Y:S01]  /*2950*/  LDS.128 R36, [R97+0x10] ;  /* 0x0000100061247984 */ /* 0x0000620000000c00 */
[----:B------:R-:W-:-:S04]  /*2960*/  UIADD3 UR4, UPT, UPT, UR4, 0x8, URZ ;  /* 0x0000000804047890 */ /* 0x000fc8000fffe0ff */
[----:B------:R-:W-:Y:S01]  /*2970*/  UISETP.GE.AND UP0, UPT, UR4, UR10, UPT ;  /* 0x0000000a0400728c */ /* 0x000fe2000bf06270 */
        /* <DEDUP_REMOVED lines=10> */
[----:B----4-:R-:W-:Y:S01]  /*2a20*/  FFMA R32, R88, R92, R33 ;  /* 0x0000005c58207223 */ /* 0x010fe20000000021 */
[----:B------:R-:W-:Y:S01]  /*2a30*/  IADD3 R10, P0, PT, R10, 0x20, RZ ;  /* 0x000000200a0a7810 */ /* 0x000fe20007f1e0ff */
[C---:B------:R-:W-:Y:S01]  /*2a40*/  FFMA R33, R88.reuse, R93, R34 ;  /* 0x0000005d58217223 */ /* 0x040fe20000000022 */
[C---:B------:R-:W-:Y:S01]  /*2a50*/  FFMA R34, R88.reuse, R94, R35 ;  /* 0x0000005e58227223 */ /* 0x040fe20000000023 */
[CC--:B------:R-:W-:Y:S01]  /*2a60*/  FFMA R27, R89.reuse, R95.reuse, R20 ;  /* 0x0000005f591b7223 */ /* 0x0c0fe20000000014 */
        /* <DEDUP_REMOVED lines=9> */
[C---:B0-----:R-:W-:Y:S01]  /*2b00*/  FFMA R21, R89.reuse, R85, R122 ;  /* 0x0000005559157223 */ /* 0x041fe2000000007a */
        /* <DEDUP_REMOVED lines=18> */
[----:B------:R-:W-:Y:S01]  /*2c30*/  IADD3.X R11, PT, PT, RZ, R11, RZ, P0, !PT ;  /* 0x0000000bff0b7210 */ /* 0x000fe200007fe4ff */
[----:B-123--:R-:W-:Y:S06]  /*2c40*/  BRA.U !UP0, `(.L_x_1) ;  /* 0xffffffdd08247547 */ /* 0x00efec000b83ffff */
.L_x_0:
[----:B------:R-:W0:Y:S01]  /*2c50*/  LDCU.64 UR4, c[0x0][0x3b0] ;  /* 0x00007600ff0477ac */ /* 0x000e220008000a00 */
[----:B------:R-:W-:Y:S02]  /*2c60*/  IMAD R0, R9, UR7, R0 ;  /* 0x0000000709007c24 */ /* 0x000fe4000f8e0200 */
[----:B------:R-:W-:-:S03]  /*2c70*/  IMAD R7, R7, R9, R8 ;  /* 0x0000000907077224 */ /* 0x000fc600078e0208 */
[----:B------:R-:W-:Y:S02]  /*2c80*/  SHF.L.U32 R0, R0, 0x7, RZ ;  /* 0x0000000700007819 */ /* 0x000fe400000006ff */
[----:B------:R-:W-:Y:S02]  /*2c90*/  SHF.R.S32.HI R3, RZ, 0x1f, R7 ;  /* 0x0000001fff037819 */ /* 0x000fe40000011407 */
[----:B------:R-:W-:-:S04]  /*2ca0*/  IADD3 R7, P0, PT, R0, R7, RZ ;  /* 0x0000000700077210 */ /* 0x000fc80007f1e0ff */
[----:B------:R-:W-:Y:S02]  /*2cb0*/  LEA.HI.X.SX32 R0, R0, R3, 0x1, P0 ;  /* 0x0000000300007211 */ /* 0x000fe400000f0eff */
[----:B0-----:R-:W-:-:S04]  /*2cc0*/  LEA R2, P0, R7, UR4, 0x2 ;  /* 0x0000000407027c11 */ /* 0x001fc8000f8010ff */
[----:B------:R-:W-:-:S03]  /*2cd0*/  LEA.HI.X R3, R7, UR5, R0, 0x2, P0 ;  /* 0x0000000507037c11 */ /* 0x000fc600080f1400 */
[C---:B------:R-:W-:Y:S02]  /*2ce0*/  IMAD.WIDE R4, R9.reuse, 0x4, R2 ;  /* 0x0000000409047825 */ /* 0x040fe400078e0202 */
[----:B------:R-:W-:Y:S04]  /*2cf0*/  STG.E.128 desc[UR8][R2.64], R80 ;  /* 0x0000005002007986 */ /* 0x000fe8000c101d08 */
[----:B------:R-:W-:Y:S01]  /*2d00*/  STG.E.128 desc[UR8][R2.64+0x10], R76 ;  /* 0x0000104c02007986 */ /* 0x000fe2000c101d08 */
[----:B------:R-:W-:-:S03]  /*2d10*/  IMAD.WIDE R6, R9, 0x4, R4 ;  /* 0x0000000409067825 */ /* 0x000fc600078e0204 */
[----:B------:R-:W-:Y:S01]  /*2d20*/  STG.E.128 desc[UR8][R4.64], R72 ;  /* 0x0000004804007986 */ /* 0x000fe2000c101d08 */
[----:B------:R-:W-:-:S03]  /*2d30*/  IMAD.WIDE R10, R9, 0x4, R6 ;  /* 0x00000004090a7825 */ /* 0x000fc600078e0206 */
        /* <DEDUP_REMOVED lines=11> */
[----:B------:R-:W-:Y:S04]  /*2df0*/  STG.E.128 desc[UR8][R38.64], R24 ;  /* 0x0000001826007986 */ /* 0x000fe8000c101d08 */
[----:B------:R-:W-:Y:S04]  /*2e00*/  STG.E.128 desc[UR8][R38.64+0x10], R20 ;  /* 0x0000101426007986 */ /* 0x000fe8000c101d08 */
[----:B------:R-:W-:Y:S04]  /*2e10*/  STG.E.128 desc[UR8][R40.64], R16 ;  /* 0x0000001028007986 */ /* 0x000fe8000c101d08 */
[----:B------:R-:W-:Y:S04]  /*2e20*/  STG.E.128 desc[UR8][R40.64+0x10], R12 ;  /* 0x0000100c28007986 */ /* 0x000fe8000c101d08 */
[----:B------:R-:W-:Y:S04]  /*2e30*/  STG.E.128 desc[UR8][R8.64], R92 ;  /* 0x0000005c08007986 */ /* 0x000fe8000c101d08 */
[----:B------:R-:W-:Y:S01]  /*2e40*/  STG.E.128 desc[UR8][R8.64+0x10], R84 ;  /* 0x0000105408007986 */ /* 0x000fe2000c101d08 */
[----:B------:R-:W-:Y:S05]  /*2e50*/  EXIT ;  /* 0x000000000000794d */ /* 0x000fea0003800000 */
.L_x_2:
[----:B------:R-:W-:-:S00]  /*2e60*/  BRA `(.L_x_2) ;  /* 0xfffffffc00fc7947 */ /* 0x000fc0000383ffff */
[----:B------:R-:W-:-:S00]  /*2e70*/  NOP ;  /* 0x0000000000007918 */ /* 0x000fc00000000000 */
        /* <DEDUP_REMOVED lines=8> */
.L_x_3:


//--------------------- .nv.shared._Z6sgemm8iiifPfiS_ifS_i --------------------------
	.section	.nv.shared._Z6sgemm8iiifPfiS_ifS_i,"aw",@nobits
	.sectionflags	@""
	.align	4
.nv.shared._Z6sgemm8iiifPfiS_ifS_i:
	.zero		9216


//--------------------- .nv.shared.reserved.0     --------------------------
	.section	.nv.shared.reserved.0,"aw",@nobits
	.weak		__nv_reservedSMEM_offset_0_alias
	.size		__nv_reservedSMEM_offset_0_alias, 0, 64
	.other		__nv_reservedSMEM_offset_0_alias,@"STO_CUDA_RESERVED_SHARED STV_DEFAULT"
__nv_reservedSMEM_offset_0_alias:
	.zero		0
	.zero		64


//--------------------- .nv.constant0._Z6sgemm8iiifPfiS_ifS_i --------------------------
	.section	.nv.constant0._Z6sgemm8iiifPfiS_ifS_i,"a",@progbits
	.sectionflags	@""
	.align	4
.nv.constant0._Z6sgemm8iiifPfiS_ifS_i:
	.zero		956


//--------------------- SYMBOLS --------------------------

	.type		.nv.reservedSmem.offset0,@object
	.size		.nv.reservedSmem.offset0,0x4
	.type		.nv.reservedSmem.cap,@object
	.size		.nv.reservedSmem.cap,0x4
